	.target	sm_100a

	.elftype	@"ET_EXEC"


//--------------------- .note.nv.tkinfo           --------------------------
	.section	.note.nv.tkinfo,"",@"SHT_NOTE"
	.sectionflags	@"SHF_NOTE_NV_TKINFO"
	.tkinfo
        /*0018*/ 	.word	0x00000002
        /*0030*/ 	.string	""
        /*0030*/ 	.string	"ptxas"
        /*0030*/ 	.string	"Cuda compilation tools, release 13.0, V13.0.88"
        /*0030*/ 	.string	"Build cuda_13.0.r13.0/compiler.36424714_0"
        /*0030*/ 	.string	"-arch sm_100a -m 64 "



//--------------------- .note.nv.cuinfo           --------------------------
	.section	.note.nv.cuinfo,"",@"SHT_NOTE"
	.sectionflags	@"SHF_NOTE_NV_CUINFO"
        /*0018*/ 	.short	0x0002
        /*001a*/ 	.short	0x0064
        /*001c*/ 	.short	0x0082
	.zero		2


//--------------------- .nv.info                  --------------------------
	.section	.nv.info,"",@"SHT_CUDA_INFO"
	.align	4


	//----- nvinfo : EIATTR_REGCOUNT
	.align		4
        /*0000*/ 	.byte	0x04, 0x2f
        /*0002*/ 	.short	(.L_19 - .L_18)
	.align		4
.L_18:
        /*0004*/ 	.word	index@(_ZN7cutlass13device_kernelINS_4conv6kernel13ConvUniversalINS1_16ConvProblemShapeILNS1_8OperatorE1ELi3EEENS1_10collective14CollectiveConvINS1_47MainloopSm100TmaUmmaWarpSpecializedImplicitGemmILS5_1ELi6ELi3ELi1ELi2EN4cute5tupleIJNSA_1CILi1EEESD_SD_EEEEENSB_IJNSC_ILi128EEESG_NSB_IJNSC_ILi64EEEEEEEEENS_6half_tESK_NSA_8TiledMMAINSA_8MMA_AtomIJNSA_20SM100_MMA_F16BF16_SSISK_SK_fLi128ELi128ELNSA_4UMMA5MajorE0ELSP_1ELNSO_7ScaleInE0ELSQ_0EEEEEENSA_6LayoutISE_NSB_IJNSC_ILi0EEESU_SU_EEEEENSB_IJNSA_10UnderscoreESX_SX_EEEEENS7_6detail27Sm100ImplicitGemmTileTraitsINSA_20SM90_TMA_LOAD_IM2COLENSA_14ComposedLayoutINSA_7SwizzleILi3ELi4ELi3EEENSA_18smem_ptr_flag_bitsILi16EEENST_INSB_IJNSC_ILi8EEESH_EEENSB_IJSH_SD_EEEEEEEvEENS11_INSA_13SM90_TMA_LOADENS13_IS15_S17_NST_INSB_IJSH_S18_EEENSB_IJSD_SH_EEEEEEEvEEEENS_8epilogue10collective18CollectiveEpilogueINS1L_23Sm100TmaWarpSpecializedILi4ELi2ELi32ELb1ELb0EEEJSJ_NSB_IJNST_ISG_SD_EENST_INSC_ILi32EEESD_EEEEESK_NSB_IJNSB_IJllllEEESD_SU_EEESK_S1V_NS1L_6fusion15FusionCallbacksIS1P_NS1W_17LinearCombinationISK_fSK_fLNS_15FloatRoundStyleE2EEESJ_S1T_JEEENSA_5SM1004TMEM4LOAD26SM100_TMEM_LOAD_32dp32b32xES12_NS13_INS14_ILi2ELi4ELi3EEES17_NST_INSB_IJS18_S1R_EEENSB_IJS1R_SD_EEEEEEENSA_39AutoVectorizingCopyWithAssumedAlignmentILi128EEENSA_21SM90_TMA_STORE_IM2COLES2A_S2C_S2C_EEEvvEEEEvNT_6ParamsE)
        /*0008*/ 	.word	0x0000006a


	//----- nvinfo : EIATTR_FRAME_SIZE
	.align		4
.L_19:
        /*000c*/ 	.byte	0x04, 0x11
        /*000e*/ 	.short	(.L_21 - .L_20)
	.align		4
.L_20:
        /*0010*/ 	.word	index@($__internal_2_$__cuda_sm10x_tcgen05_guardrail_trap_unallocated_columns_being_dealloced)
        /*0014*/ 	.word	0x00000008


	//----- nvinfo : EIATTR_FRAME_SIZE
	.align		4
.L_21:
        /*0018*/ 	.byte	0x04, 0x11
        /*001a*/ 	.short	(.L_23 - .L_22)
	.align		4
.L_22:
        /*001c*/ 	.word	index@($__internal_1_$__cuda_sm10x_tcgen05_guardrail_trap_phase_invalid_during_alloc)
        /*0020*/ 	.word	0x00000008


	//----- nvinfo : EIATTR_FRAME_SIZE
	.align		4
.L_23:
        /*0024*/ 	.byte	0x04, 0x11
        /*0026*/ 	.short	(.L_25 - .L_24)
	.align		4
.L_24:
        /*0028*/ 	.word	index@($__internal_0_$__cuda_sm10x_tcgen05_guardrail_trap_col_being_dealloced_not_returned_by_alloc)
        /*002c*/ 	.word	0x00000008


	//----- nvinfo : EIATTR_FRAME_SIZE
	.align		4
.L_25:
        /*0030*/ 	.byte	0x04, 0x11
        /*0032*/ 	.short	(.L_27 - .L_26)
	.align		4
.L_26:
        /*0034*/ 	.word	index@(_ZN7cutlass13device_kernelINS_4conv6kernel13ConvUniversalINS1_16ConvProblemShapeILNS1_8OperatorE1ELi3EEENS1_10collective14CollectiveConvINS1_47MainloopSm100TmaUmmaWarpSpecializedImplicitGemmILS5_1ELi6ELi3ELi1ELi2EN4cute5tupleIJNSA_1CILi1EEESD_SD_EEEEENSB_IJNSC_ILi128EEESG_NSB_IJNSC_ILi64EEEEEEEEENS_6half_tESK_NSA_8TiledMMAINSA_8MMA_AtomIJNSA_20SM100_MMA_F16BF16_SSISK_SK_fLi128ELi128ELNSA_4UMMA5MajorE0ELSP_1ELNSO_7ScaleInE0ELSQ_0EEEEEENSA_6LayoutISE_NSB_IJNSC_ILi0EEESU_SU_EEEEENSB_IJNSA_10UnderscoreESX_SX_EEEEENS7_6detail27Sm100ImplicitGemmTileTraitsINSA_20SM90_TMA_LOAD_IM2COLENSA_14ComposedLayoutINSA_7SwizzleILi3ELi4ELi3EEENSA_18smem_ptr_flag_bitsILi16EEENST_INSB_IJNSC_ILi8EEESH_EEENSB_IJSH_SD_EEEEEEEvEENS11_INSA_13SM90_TMA_LOADENS13_IS15_S17_NST_INSB_IJSH_S18_EEENSB_IJSD_SH_EEEEEEEvEEEENS_8epilogue10collective18CollectiveEpilogueINS1L_23Sm100TmaWarpSpecializedILi4ELi2ELi32ELb1ELb0EEEJSJ_NSB_IJNST_ISG_SD_EENST_INSC_ILi32EEESD_EEEEESK_NSB_IJNSB_IJllllEEESD_SU_EEESK_S1V_NS1L_6fusion15FusionCallbacksIS1P_NS1W_17LinearCombinationISK_fSK_fLNS_15FloatRoundStyleE2EEESJ_S1T_JEEENSA_5SM1004TMEM4LOAD26SM100_TMEM_LOAD_32dp32b32xES12_NS13_INS14_ILi2ELi4ELi3EEES17_NST_INSB_IJS18_S1R_EEENSB_IJS1R_SD_EEEEEEENSA_39AutoVectorizingCopyWithAssumedAlignmentILi128EEENSA_21SM90_TMA_STORE_IM2COLES2A_S2C_S2C_EEEvvEEEEvNT_6ParamsE)
        /*0038*/ 	.word	0x00000008


	//----- nvinfo : EIATTR_MIN_STACK_SIZE
	.align		4
.L_27:
        /*003c*/ 	.byte	0x04, 0x12
        /*003e*/ 	.short	(.L_29 - .L_28)
	.align		4
.L_28:
        /*0040*/ 	.word	index@(_ZN7cutlass13device_kernelINS_4conv6kernel13ConvUniversalINS1_16ConvProblemShapeILNS1_8OperatorE1ELi3EEENS1_10collective14CollectiveConvINS1_47MainloopSm100TmaUmmaWarpSpecializedImplicitGemmILS5_1ELi6ELi3ELi1ELi2EN4cute5tupleIJNSA_1CILi1EEESD_SD_EEEEENSB_IJNSC_ILi128EEESG_NSB_IJNSC_ILi64EEEEEEEEENS_6half_tESK_NSA_8TiledMMAINSA_8MMA_AtomIJNSA_20SM100_MMA_F16BF16_SSISK_SK_fLi128ELi128ELNSA_4UMMA5MajorE0ELSP_1ELNSO_7ScaleInE0ELSQ_0EEEEEENSA_6LayoutISE_NSB_IJNSC_ILi0EEESU_SU_EEEEENSB_IJNSA_10UnderscoreESX_SX_EEEEENS7_6detail27Sm100ImplicitGemmTileTraitsINSA_20SM90_TMA_LOAD_IM2COLENSA_14ComposedLayoutINSA_7SwizzleILi3ELi4ELi3EEENSA_18smem_ptr_flag_bitsILi16EEENST_INSB_IJNSC_ILi8EEESH_EEENSB_IJSH_SD_EEEEEEEvEENS11_INSA_13SM90_TMA_LOADENS13_IS15_S17_NST_INSB_IJSH_S18_EEENSB_IJSD_SH_EEEEEEEvEEEENS_8epilogue10collective18CollectiveEpilogueINS1L_23Sm100TmaWarpSpecializedILi4ELi2ELi32ELb1ELb0EEEJSJ_NSB_IJNST_ISG_SD_EENST_INSC_ILi32EEESD_EEEEESK_NSB_IJNSB_IJllllEEESD_SU_EEESK_S1V_NS1L_6fusion15FusionCallbacksIS1P_NS1W_17LinearCombinationISK_fSK_fLNS_15FloatRoundStyleE2EEESJ_S1T_JEEENSA_5SM1004TMEM4LOAD26SM100_TMEM_LOAD_32dp32b32xES12_NS13_INS14_ILi2ELi4ELi3EEES17_NST_INSB_IJS18_S1R_EEENSB_IJS1R_SD_EEEEEEENSA_39AutoVectorizingCopyWithAssumedAlignmentILi128EEENSA_21SM90_TMA_STORE_IM2COLES2A_S2C_S2C_EEEvvEEEEvNT_6ParamsE)
        /*0044*/ 	.word	0x00000008
.L_29:


//--------------------- .nv.compat                --------------------------
	.section	.nv.compat,"",@"SHT_CUDA_COMPAT_INFO"
	.align	4
        /*0000*/ 	.byte	0x02, 0x09, 0x01, 0x00, 0x02, 0x02, 0x02, 0x00, 0x02, 0x05, 0x05, 0x00, 0x03, 0x07, 0x01, 0x01
        /*0010*/ 	.byte	0x02, 0x03, 0x01, 0x00, 0x02, 0x06, 0x01, 0x00, 0x04, 0x0b, 0x08, 0x00, 0x09, 0x00, 0x00, 0x00
        /*0020*/ 	.byte	0x00, 0x00, 0x00, 0x00


//--------------------- .nv.info._ZN7cutlass13device_kernelINS_4conv6kernel13ConvUniversalINS1_16ConvProblemShapeILNS1_8OperatorE1ELi3EEENS1_10collective14CollectiveConvINS1_47MainloopSm100TmaUmmaWarpSpecializedImplicitGemmILS5_1ELi6ELi3ELi1ELi2EN4cute5tupleIJNSA_1CILi1EEESD_SD_EEEEENSB_IJNSC_ILi128EEESG_NSB_IJNSC_ILi64EEEEEEEEENS_6half_tESK_NSA_8TiledMMAINSA_8MMA_AtomIJNSA_20SM100_MMA_F16BF16_SSISK_SK_fLi128ELi128ELNSA_4UMMA5MajorE0ELSP_1ELNSO_7ScaleInE0ELSQ_0EEEEEENSA_6LayoutISE_NSB_IJNSC_ILi0EEESU_SU_EEEEENSB_IJNSA_10UnderscoreESX_SX_EEEEENS7_6detail27Sm100ImplicitGemmTileTraitsINSA_20SM90_TMA_LOAD_IM2COLENSA_14ComposedLayoutINSA_7SwizzleILi3ELi4ELi3EEENSA_18smem_ptr_flag_bitsILi16EEENST_INSB_IJNSC_ILi8EEESH_EEENSB_IJSH_SD_EEEEEEEvEENS11_INSA_13SM90_TMA_LOADENS13_IS15_S17_NST_INSB_IJSH_S18_EEENSB_IJSD_SH_EEEEEEEvEEEENS_8epilogue10collective18CollectiveEpilogueINS1L_23Sm100TmaWarpSpecializedILi4ELi2ELi32ELb1ELb0EEEJSJ_NSB_IJNST_ISG_SD_EENST_INSC_ILi32EEESD_EEEEESK_NSB_IJNSB_IJllllEEESD_SU_EEESK_S1V_NS1L_6fusion15FusionCallbacksIS1P_NS1W_17LinearCombinationISK_fSK_fLNS_15FloatRoundStyleE2EEESJ_S1T_JEEENSA_5SM1004TMEM4LOAD26SM100_TMEM_LOAD_32dp32b32xES12_NS13_INS14_ILi2ELi4ELi3EEES17_NST_INSB_IJS18_S1R_EEENSB_IJS1R_SD_EEEEEEENSA_39AutoVectorizingCopyWithAssumedAlignmentILi128EEENSA_21SM90_TMA_STORE_IM2COLES2A_S2C_S2C_EEEvvEEEEvNT_6ParamsE --------------------------
	.section	.nv.info._ZN7cutlass13device_kernelINS_4conv6kernel13ConvUniversalINS1_16ConvProblemShapeILNS1_8OperatorE1ELi3EEENS1_10collective14CollectiveConvINS1_47MainloopSm100TmaUmmaWarpSpecializedImplicitGemmILS5_1ELi6ELi3ELi1ELi2EN4cute5tupleIJNSA_1CILi1EEESD_SD_EEEEENSB_IJNSC_ILi128EEESG_NSB_IJNSC_ILi64EEEEEEEEENS_6half_tESK_NSA_8TiledMMAINSA_8MMA_AtomIJNSA_20SM100_MMA_F16BF16_SSISK_SK_fLi128ELi128ELNSA_4UMMA5MajorE0ELSP_1ELNSO_7ScaleInE0ELSQ_0EEEEEENSA_6LayoutISE_NSB_IJNSC_ILi0EEESU_SU_EEEEENSB_IJNSA_10UnderscoreESX_SX_EEEEENS7_6detail27Sm100ImplicitGemmTileTraitsINSA_20SM90_TMA_LOAD_IM2COLENSA_14ComposedLayoutINSA_7SwizzleILi3ELi4ELi3EEENSA_18smem_ptr_flag_bitsILi16EEENST_INSB_IJNSC_ILi8EEESH_EEENSB_IJSH_SD_EEEEEEEvEENS11_INSA_13SM90_TMA_LOADENS13_IS15_S17_NST_INSB_IJSH_S18_EEENSB_IJSD_SH_EEEEEEEvEEEENS_8epilogue10collective18CollectiveEpilogueINS1L_23Sm100TmaWarpSpecializedILi4ELi2ELi32ELb1ELb0EEEJSJ_NSB_IJNST_ISG_SD_EENST_INSC_ILi32EEESD_EEEEESK_NSB_IJNSB_IJllllEEESD_SU_EEESK_S1V_NS1L_6fusion15FusionCallbacksIS1P_NS1W_17LinearCombinationISK_fSK_fLNS_15FloatRoundStyleE2EEESJ_S1T_JEEENSA_5SM1004TMEM4LOAD26SM100_TMEM_LOAD_32dp32b32xES12_NS13_INS14_ILi2ELi4ELi3EEES17_NST_INSB_IJS18_S1R_EEENSB_IJS1R_SD_EEEEEEENSA_39AutoVectorizingCopyWithAssumedAlignmentILi128EEENSA_21SM90_TMA_STORE_IM2COLES2A_S2C_S2C_EEEvvEEEEvNT_6ParamsE,"",@"SHT_CUDA_INFO"
	.sectionflags	@""
	.align	4


	//----- nvinfo : EIATTR_CUDA_API_VERSION
	.align		4
        /*0000*/ 	.byte	0x04, 0x37
        /*0002*/ 	.short	(.L_31 - .L_30)
.L_30:
        /*0004*/ 	.word	0x00000082


	//----- nvinfo : EIATTR_KPARAM_INFO
	.align		4
.L_31:
        /*0008*/ 	.byte	0x04, 0x17
        /*000a*/ 	.short	(.L_33 - .L_32)
.L_32:
        /*000c*/ 	.word	0x00000000
        /*0010*/ 	.short	0x0000
        /*0012*/ 	.short	0x0000
        /*0014*/ 	.byte	0x00, 0xf0, 0x01, 0x24


	//----- nvinfo : EIATTR_AT_ENTRY_FRAGMENTS
	.align		4
.L_33:
        /*0018*/ 	.byte	0x04, 0x4f
        /*001a*/ 	.short	(.L_35 - .L_34)


	//   ....[0]....
.L_34:
        /*001c*/ 	.word	0x00000006


	//----- nvinfo : EIATTR_RESERVED_SMEM_USED
	.align		4
.L_35:
        /*0020*/ 	.byte	0x01, 0x41
	.zero		2


	//----- nvinfo : EIATTR_SPARSE_MMA_MASK
	.align		4
        /*0024*/ 	.byte	0x03, 0x50
        /*0026*/ 	.short	0x0000


	//----- nvinfo : EIATTR_TCGEN05_1CTA_USED
	.align		4
        /*0028*/ 	.byte	0x01, 0x51
	.zero		2


	//----- nvinfo : EIATTR_MAXREG_COUNT
	.align		4
        /*002c*/ 	.byte	0x03, 0x1b
        /*002e*/ 	.short	0x00ff


	//----- nvinfo : EIATTR_NUM_BARRIERS
	.align		4
        /*0030*/ 	.byte	0x02, 0x4c
        /*0032*/ 	.byte	0x07
	.zero		1


	//----- nvinfo : EIATTR_EXTERNS
	.align		4
        /*0034*/ 	.byte	0x04, 0x0f
        /*0036*/ 	.short	(.L_37 - .L_36)


	//   ....[0]....
	.align		4
.L_36:
        /*0038*/ 	.word	index@(__assertfail)


	//----- nvinfo : EIATTR_MERCURY_ISA_VERSION
	.align		4
.L_37:
        /*003c*/ 	.byte	0x03, 0x5f
        /*003e*/ 	.short	0x0101


	//----- nvinfo : EIATTR_INT_WARP_WIDE_INSTR_OFFSETS
	.align		4
        /*0040*/ 	.byte	0x04, 0x31
        /*0042*/ 	.short	(.L_39 - .L_38)


	//   ....[0]....
.L_38:
        /*0044*/ 	.word	0x00003e40


	//   ....[1]....
        /*0048*/ 	.word	0x00003e60


	//   ....[2]....
        /*004c*/ 	.word	0x00003e90


	//   ....[3]....
        /*0050*/ 	.word	0x00004c20


	//   ....[4]....
        /*0054*/ 	.word	0x00004c90


	//   ....[5]....
        /*0058*/ 	.word	0x00004da0


	//   ....[6]....
        /*005c*/ 	.word	0x00004e20


	//   ....[7]....
        /*0060*/ 	.word	0x00004f20


	//   ....[8]....
        /*0064*/ 	.word	0x00004fc0


	//   ....[9]....
        /*0068*/ 	.word	0x000050b0


	//   ....[10]....
        /*006c*/ 	.word	0x000051b0


	//----- nvinfo : EIATTR_COOP_GROUP_MASK_REGIDS
	.align		4
.L_39:
        /*0070*/ 	.byte	0x04, 0x29
        /*0072*/ 	.short	(.L_41 - .L_40)


	//   ....[0]....
.L_40:
        /*0074*/ 	.word	0xffffffff


	//   ....[1]....
        /*0078*/ 	.word	0xffffffff


	//   ....[2]....
        /*007c*/ 	.word	0xffffffff


	//   ....[3]....
        /*0080*/ 	.word	0xffffffff


	//   ....[4]....
        /*0084*/ 	.word	0xffffffff


	//   ....[5]....
        /*0088*/ 	.word	0xffffffff


	//   ....[6]....
        /*008c*/ 	.word	0xffffffff


	//   ....[7]....
        /*0090*/ 	.word	0xffffffff


	//   ....[8]....
        /*0094*/ 	.word	0xffffffff


	//   ....[9]....
        /*0098*/ 	.word	0xffffffff


	//   ....[10]....
        /*009c*/ 	.word	0xffffffff


	//   ....[11]....
        /*00a0*/ 	.word	0xffffffff


	//----- nvinfo : EIATTR_COOP_GROUP_INSTR_OFFSETS
	.align		4
.L_41:
        /*00a4*/ 	.byte	0x04, 0x28
        /*00a6*/ 	.short	(.L_43 - .L_42)


	//   ....[0]....
.L_42:
        /*00a8*/ 	.word	0x00000090


	//   ....[1]....
        /*00ac*/ 	.word	0x00000500


	//   ....[2]....
        /*00b0*/ 	.word	0x000006b0


	//   ....[3]....
        /*00b4*/ 	.word	0x00000850


	//   ....[4]....
        /*00b8*/ 	.word	0x00000950


	//   ....[5]....
        /*00bc*/ 	.word	0x00000aa0


	//   ....[6]....
        /*00c0*/ 	.word	0x000023e0


	//   ....[7]....
        /*00c4*/ 	.word	0x00003180


	//   ....[8]....
        /*00c8*/ 	.word	0x00003390


	//   ....[9]....
        /*00cc*/ 	.word	0x000033c0


	//   ....[10]....
        /*00d0*/ 	.word	0x00003d20


	//   ....[11]....
        /*00d4*/ 	.word	0x00003f60


	//----- nvinfo : EIATTR_VRC_CTA_INIT_COUNT
	.align		4
.L_43:
        /*00d8*/ 	.byte	0x02, 0x4a
        /*00da*/ 	.byte	0x80
	.zero		1


	//----- nvinfo : EIATTR_SYSCALL_OFFSETS
	.align		4
        /*00dc*/ 	.byte	0x04, 0x46
        /*00de*/ 	.short	(.L_45 - .L_44)


	//   ....[0]....
.L_44:
        /*00e0*/ 	.word	0x00005dc0


	//   ....[1]....
        /*00e4*/ 	.word	0x00005eb0


	//   ....[2]....
        /*00e8*/ 	.word	0x00006880


	//   ....[3]....
        /*00ec*/ 	.word	0x00007530


	//   ....[4]....
        /*00f0*/ 	.word	0x000081b0


	//   ....[5]....
        /*00f4*/ 	.word	0x00008e20


	//----- nvinfo : EIATTR_MBARRIER_INSTR_OFFSETS
	.align		4
.L_45:
        /*00f8*/ 	.byte	0x04, 0x39
        /*00fa*/ 	.short	(.L_47 - .L_46)


	//   ....[0]....
.L_46:
        /*00fc*/ 	.word	0x000005e0
        /*0100*/ 	.word	0x000000ff
        /*0104*/ 	.word	0x00000000
        /*0108*/ 	.short	0x0100
        /*010a*/ 	.byte	0x04
	.zero		1


	//   ....[1]....
        /*010c*/ 	.word	0x000005f0
        /*0110*/ 	.word	0x000000ff
        /*0114*/ 	.word	0x00000030
        /*0118*/ 	.short	0x0100
        /*011a*/ 	.byte	0x04
	.zero		1


	//   ....[2]....
        /*011c*/ 	.word	0x00000600
        /*0120*/ 	.word	0x000000ff
        /*0124*/ 	.word	0x00000008
        /*0128*/ 	.short	0x0100
        /*012a*/ 	.byte	0x04
	.zero		1


	//   ....[3]....
        /*012c*/ 	.word	0x00000610
        /*0130*/ 	.word	0x000000ff
        /*0134*/ 	.word	0x00000038
        /*0138*/ 	.short	0x0100
        /*013a*/ 	.byte	0x04
	.zero		1


	//   ....[4]....
        /*013c*/ 	.word	0x00000620
        /*0140*/ 	.word	0x000000ff
        /*0144*/ 	.word	0x00000010
        /*0148*/ 	.short	0x0100
        /*014a*/ 	.byte	0x04
	.zero		1


	//   ....[5]....
        /*014c*/ 	.word	0x00000630
        /*0150*/ 	.word	0x000000ff
        /*0154*/ 	.word	0x00000040
        /*0158*/ 	.short	0x0100
        /*015a*/ 	.byte	0x04
	.zero		1


	//   ....[6]....
        /*015c*/ 	.word	0x00000640
        /*0160*/ 	.word	0x000000ff
        /*0164*/ 	.word	0x00000018
        /*0168*/ 	.short	0x0100
        /*016a*/ 	.byte	0x04
	.zero		1


	//   ....[7]....
        /*016c*/ 	.word	0x00000650
        /*0170*/ 	.word	0x000000ff
        /*0174*/ 	.word	0x00000048
        /*0178*/ 	.short	0x0100
        /*017a*/ 	.byte	0x04
	.zero		1


	//   ....[8]....
        /*017c*/ 	.word	0x00000660
        /*0180*/ 	.word	0x000000ff
        /*0184*/ 	.word	0x00000020
        /*0188*/ 	.short	0x0100
        /*018a*/ 	.byte	0x04
	.zero		1


	//   ....[9]....
        /*018c*/ 	.word	0x00000670
        /*0190*/ 	.word	0x000000ff
        /*0194*/ 	.word	0x00000050
        /*0198*/ 	.short	0x0100
        /*019a*/ 	.byte	0x04
	.zero		1


	//   ....[10]....
        /*019c*/ 	.word	0x00000680
        /*01a0*/ 	.word	0x000000ff
        /*01a4*/ 	.word	0x00000028
        /*01a8*/ 	.short	0x0100
        /*01aa*/ 	.byte	0x04
	.zero		1


	//   ....[11]....
        /*01ac*/ 	.word	0x00000690
        /*01b0*/ 	.word	0x000000ff
        /*01b4*/ 	.word	0x00000058
        /*01b8*/ 	.short	0x0100
        /*01ba*/ 	.byte	0x04
	.zero		1


	//   ....[12]....
        /*01bc*/ 	.word	0x000007c0
        /*01c0*/ 	.word	0x000000ff
        /*01c4*/ 	.word	0x00000060
        /*01c8*/ 	.short	0x0100
        /*01ca*/ 	.byte	0x04
	.zero		1


	//   ....[13]....
        /*01cc*/ 	.word	0x000007d0
        /*01d0*/ 	.word	0x000000ff
        /*01d4*/ 	.word	0x00000080
        /*01d8*/ 	.short	0x0100
        /*01da*/ 	.byte	0x04
	.zero		1


	//   ....[14]....
        /*01dc*/ 	.word	0x000007e0
        /*01e0*/ 	.word	0x000000ff
        /*01e4*/ 	.word	0x00000068
        /*01e8*/ 	.short	0x0100
        /*01ea*/ 	.byte	0x04
	.zero		1


	//   ....[15]....
        /*01ec*/ 	.word	0x000007f0
        /*01f0*/ 	.word	0x000000ff
        /*01f4*/ 	.word	0x00000088
        /*01f8*/ 	.short	0x0100
        /*01fa*/ 	.byte	0x04
	.zero		1


	//   ....[16]....
        /*01fc*/ 	.word	0x00000800
        /*0200*/ 	.word	0x000000ff
        /*0204*/ 	.word	0x00000070
        /*0208*/ 	.short	0x0100
        /*020a*/ 	.byte	0x04
	.zero		1


	//   ....[17]....
        /*020c*/ 	.word	0x00000810
        /*0210*/ 	.word	0x000000ff
        /*0214*/ 	.word	0x00000090
        /*0218*/ 	.short	0x0100
        /*021a*/ 	.byte	0x04
	.zero		1


	//   ....[18]....
        /*021c*/ 	.word	0x00000820
        /*0220*/ 	.word	0x000000ff
        /*0224*/ 	.word	0x00000078
        /*0228*/ 	.short	0x0100
        /*022a*/ 	.byte	0x04
	.zero		1


	//   ....[19]....
        /*022c*/ 	.word	0x00000830
        /*0230*/ 	.word	0x000000ff
        /*0234*/ 	.word	0x00000098
        /*0238*/ 	.short	0x0100
        /*023a*/ 	.byte	0x04
	.zero		1


	//   ....[20]....
        /*023c*/ 	.word	0x00000920
        /*0240*/ 	.word	0x000000ff
        /*0244*/ 	.word	0x000000a0
        /*0248*/ 	.short	0x0100
        /*024a*/ 	.byte	0x06
	.zero		1


	//   ....[21]....
        /*024c*/ 	.word	0x00000930
        /*0250*/ 	.word	0x000000ff
        /*0254*/ 	.word	0x000000a8
        /*0258*/ 	.short	0x0100
        /*025a*/ 	.byte	0x06
	.zero		1


	//   ....[22]....
        /*025c*/ 	.word	0x00000a70
        /*0260*/ 	.word	0x000000ff
        /*0264*/ 	.word	0x000000b0
        /*0268*/ 	.short	0x0100
        /*026a*/ 	.byte	0x06
	.zero		1


	//   ....[23]....
        /*026c*/ 	.word	0x00000a80
        /*0270*/ 	.word	0x000000ff
        /*0274*/ 	.word	0x000000b8
        /*0278*/ 	.short	0x0100
        /*027a*/ 	.byte	0x06
	.zero		1


	//   ....[24]....
        /*027c*/ 	.word	0x00000bd0
        /*0280*/ 	.word	0x000000ff
        /*0284*/ 	.word	0x000000c0
        /*0288*/ 	.short	0x0100
        /*028a*/ 	.byte	0x04
	.zero		1


	//   ....[25]....
        /*028c*/ 	.word	0x00000be0
        /*0290*/ 	.word	0x000000ff
        /*0294*/ 	.word	0x000000d0
        /*0298*/ 	.short	0x0100
        /*029a*/ 	.byte	0x04
	.zero		1


	//   ....[26]....
        /*029c*/ 	.word	0x00000bf0
        /*02a0*/ 	.word	0x000000ff
        /*02a4*/ 	.word	0x000000c8
        /*02a8*/ 	.short	0x0100
        /*02aa*/ 	.byte	0x04
	.zero		1


	//   ....[27]....
        /*02ac*/ 	.word	0x00000c00
        /*02b0*/ 	.word	0x000000ff
        /*02b4*/ 	.word	0x000000d8
        /*02b8*/ 	.short	0x0100
        /*02ba*/ 	.byte	0x04
	.zero		1


	//   ....[28]....
        /*02bc*/ 	.word	0x00001580
        /*02c0*/ 	.word	0x000000ff
        /*02c4*/ 	.word	0x00000030
        /*02c8*/ 	.short	0x010a
        /*02ca*/ 	.byte	0x04
	.zero		1


	//   ....[29]....
        /*02cc*/ 	.word	0x000018a0
        /*02d0*/ 	.word	0x000000ff
        /*02d4*/ 	.word	0x00000030
        /*02d8*/ 	.short	0x010a
        /*02da*/ 	.byte	0x11
	.zero		1


	//   ....[30]....
        /*02dc*/ 	.word	0x00001a10
        /*02e0*/ 	.word	0x000000ff
        /*02e4*/ 	.word	0x00000030
        /*02e8*/ 	.short	0x010a
        /*02ea*/ 	.byte	0x08
	.zero		1


	//   ....[31]....
        /*02ec*/ 	.word	0x00001c90
        /*02f0*/ 	.word	0x000000ff
        /*02f4*/ 	.word	0x000000a8
        /*02f8*/ 	.short	0x0101
        /*02fa*/ 	.byte	0x2d
	.zero		1


	//   ....[32]....
        /*02fc*/ 	.word	0x00001cc0
        /*0300*/ 	.word	0x000000ff
        /*0304*/ 	.word	0x00000030
        /*0308*/ 	.short	0x010a
        /*030a*/ 	.byte	0x04
	.zero		1


	//   ....[33]....
        /*030c*/ 	.word	0x00001fb0
        /*0310*/ 	.word	0x000000ff
        /*0314*/ 	.word	0x00000030
        /*0318*/ 	.short	0x010a
        /*031a*/ 	.byte	0x09
	.zero		1


	//   ....[34]....
        /*031c*/ 	.word	0x00002120
        /*0320*/ 	.word	0x000000ff
        /*0324*/ 	.word	0x00000030
        /*0328*/ 	.short	0x010a
        /*032a*/ 	.byte	0x08
	.zero		1


	//   ....[35]....
        /*032c*/ 	.word	0x000023f0
        /*0330*/ 	.word	0x000000ff
        /*0334*/ 	.word	0x000000b0
        /*0338*/ 	.short	0x010a
        /*033a*/ 	.byte	0x2d
	.zero		1


	//   ....[36]....
        /*033c*/ 	.word	0x000024b0
        /*0340*/ 	.word	0x000000ff
        /*0344*/ 	.word	0x00000000
        /*0348*/ 	.short	0x0101
        /*034a*/ 	.byte	0x04
	.zero		1


	//   ....[37]....
        /*034c*/ 	.word	0x00002ab0
        /*0350*/ 	.word	0x000000ff
        /*0354*/ 	.word	0x00000000
        /*0358*/ 	.short	0x010a
        /*035a*/ 	.byte	0x04
	.zero		1


	//   ....[38]....
        /*035c*/ 	.word	0x00002b50
        /*0360*/ 	.word	0x000000ff
        /*0364*/ 	.word	0x00000000
        /*0368*/ 	.short	0x010a
        /*036a*/ 	.byte	0x05
	.zero		1


	//   ....[39]....
        /*036c*/ 	.word	0x00002bf0
        /*0370*/ 	.word	0x000000ff
        /*0374*/ 	.word	0x00000000
        /*0378*/ 	.short	0x010a
        /*037a*/ 	.byte	0x05
	.zero		1


	//   ....[40]....
        /*037c*/ 	.word	0x00002c90
        /*0380*/ 	.word	0x000000ff
        /*0384*/ 	.word	0x00000000
        /*0388*/ 	.short	0x010a
        /*038a*/ 	.byte	0x05
	.zero		1


	//   ....[41]....
        /*038c*/ 	.word	0x00002d30
        /*0390*/ 	.word	0x000000ff
        /*0394*/ 	.word	0x00000000
        /*0398*/ 	.short	0x010a
        /*039a*/ 	.byte	0x05
	.zero		1


	//   ....[42]....
        /*039c*/ 	.word	0x00002de0
        /*03a0*/ 	.word	0x00000000
        /*03a4*/ 	.word	0x00000000
        /*03a8*/ 	.short	0x010a
        /*03aa*/ 	.byte	0xff
	.zero		1


	//   ....[43]....
        /*03ac*/ 	.word	0x00002f30
        /*03b0*/ 	.word	0x000000ff
        /*03b4*/ 	.word	0x000000b8
        /*03b8*/ 	.short	0x010a
        /*03ba*/ 	.byte	0x04
	.zero		1


	//   ....[44]....
        /*03bc*/ 	.word	0x00002fd0
        /*03c0*/ 	.word	0x000000ff
        /*03c4*/ 	.word	0x000000b0
        /*03c8*/ 	.short	0x010a
        /*03ca*/ 	.byte	0x04
	.zero		1


	//   ....[45]....
        /*03cc*/ 	.word	0x00003070
        /*03d0*/ 	.word	0x000000ff
        /*03d4*/ 	.word	0x00000000
        /*03d8*/ 	.short	0x0101
        /*03da*/ 	.byte	0x05
	.zero		1


	//   ....[46]....
        /*03dc*/ 	.word	0x000030b0
        /*03e0*/ 	.word	0x000000ff
        /*03e4*/ 	.word	0x000000b8
        /*03e8*/ 	.short	0x0106
        /*03ea*/ 	.byte	0x04
	.zero		1


	//   ....[47]....
        /*03ec*/ 	.word	0x000030f0
        /*03f0*/ 	.word	0x00000000
        /*03f4*/ 	.word	0x000000b8
        /*03f8*/ 	.short	0x010a
        /*03fa*/ 	.byte	0xff
	.zero		1


	//   ....[48]....
        /*03fc*/ 	.word	0x00003660
        /*0400*/ 	.word	0x000000ff
        /*0404*/ 	.word	0x000000b0
        /*0408*/ 	.short	0x010a
        /*040a*/ 	.byte	0x14
	.zero		1


	//   ....[49]....
        /*040c*/ 	.word	0x00003710
        /*0410*/ 	.word	0x000000ff
        /*0414*/ 	.word	0x00000000
        /*0418*/ 	.short	0x0101
        /*041a*/ 	.byte	0x19
	.zero		1


	//   ....[50]....
        /*041c*/ 	.word	0x00003720
        /*0420*/ 	.word	0x000000ff
        /*0424*/ 	.word	0x000000d0
        /*0428*/ 	.short	0x010a
        /*042a*/ 	.byte	0x18
	.zero		1


	//   ....[51]....
        /*042c*/ 	.word	0x000037d0
        /*0430*/ 	.word	0x000000ff
        /*0434*/ 	.word	0x00000000
        /*0438*/ 	.short	0x010a
        /*043a*/ 	.byte	0x04
	.zero		1


	//   ....[52]....
        /*043c*/ 	.word	0x00003820
        /*0440*/ 	.word	0x000000ff
        /*0444*/ 	.word	0x00000000
        /*0448*/ 	.short	0x010a
        /*044a*/ 	.byte	0x12
	.zero		1


	//   ....[53]....
        /*044c*/ 	.word	0x00003970
        /*0450*/ 	.word	0x000000ff
        /*0454*/ 	.word	0x00000000
        /*0458*/ 	.short	0x010a
        /*045a*/ 	.byte	0x05
	.zero		1


	//   ....[54]....
        /*045c*/ 	.word	0x00003c70
        /*0460*/ 	.word	0x000000ff
        /*0464*/ 	.word	0x00000000
        /*0468*/ 	.short	0x010a
        /*046a*/ 	.byte	0x04
	.zero		1


	//   ....[55]....
        /*046c*/ 	.word	0x00003d00
        /*0470*/ 	.word	0x000000ff
        /*0474*/ 	.word	0x00000000
        /*0478*/ 	.short	0x010a
        /*047a*/ 	.byte	0x04
	.zero		1


	//   ....[56]....
        /*047c*/ 	.word	0x000042d0
        /*0480*/ 	.word	0x000000ff
        /*0484*/ 	.word	0x000000b0
        /*0488*/ 	.short	0x010a
        /*048a*/ 	.byte	0x14
	.zero		1


	//   ....[57]....
        /*048c*/ 	.word	0x00004370
        /*0490*/ 	.word	0x000000ff
        /*0494*/ 	.word	0x00000000
        /*0498*/ 	.short	0x0101
        /*049a*/ 	.byte	0x2f
	.zero		1


	//   ....[58]....
        /*049c*/ 	.word	0x000048c0
        /*04a0*/ 	.word	0x000000ff
        /*04a4*/ 	.word	0x000000a8
        /*04a8*/ 	.short	0x010a
        /*04aa*/ 	.byte	0x14
	.zero		1


	//   ....[59]....
        /*04ac*/ 	.word	0x00004a60
        /*04b0*/ 	.word	0x000000ff
        /*04b4*/ 	.word	0x00000080
        /*04b8*/ 	.short	0x010a
        /*04ba*/ 	.byte	0x14
	.zero		1


	//   ....[60]....
        /*04bc*/ 	.word	0x00004d30
        /*04c0*/ 	.word	0x000000ff
        /*04c4*/ 	.word	0x00000060
        /*04c8*/ 	.short	0x010b
        /*04ca*/ 	.byte	0x14
	.zero		1


	//   ....[61]....
        /*04cc*/ 	.word	0x00004d40
        /*04d0*/ 	.word	0x000000ff
        /*04d4*/ 	.word	0x00000000
        /*04d8*/ 	.short	0x0101
        /*04da*/ 	.byte	0x35
	.zero		1


	//   ....[62]....
        /*04dc*/ 	.word	0x00004d60
        /*04e0*/ 	.word	0x000000ff
        /*04e4*/ 	.word	0x00000088
        /*04e8*/ 	.short	0x010a
        /*04ea*/ 	.byte	0x14
	.zero		1


	//   ....[63]....
        /*04ec*/ 	.word	0x00004eb0
        /*04f0*/ 	.word	0x000000ff
        /*04f4*/ 	.word	0x00000068
        /*04f8*/ 	.short	0x010b
        /*04fa*/ 	.byte	0x14
	.zero		1


	//   ....[64]....
        /*04fc*/ 	.word	0x00004ec0
        /*0500*/ 	.word	0x000000ff
        /*0504*/ 	.word	0x00000000
        /*0508*/ 	.short	0x0101
        /*050a*/ 	.byte	0x32
	.zero		1


	//   ....[65]....
        /*050c*/ 	.word	0x00004ee0
        /*0510*/ 	.word	0x000000ff
        /*0514*/ 	.word	0x00000090
        /*0518*/ 	.short	0x010a
        /*051a*/ 	.byte	0x14
	.zero		1


	//   ....[66]....
        /*051c*/ 	.word	0x00005050
        /*0520*/ 	.word	0x000000ff
        /*0524*/ 	.word	0x00000070
        /*0528*/ 	.short	0x010b
        /*052a*/ 	.byte	0x14
	.zero		1


	//   ....[67]....
        /*052c*/ 	.word	0x00005060
        /*0530*/ 	.word	0x000000ff
        /*0534*/ 	.word	0x00000000
        /*0538*/ 	.short	0x0101
        /*053a*/ 	.byte	0x31
	.zero		1


	//   ....[68]....
        /*053c*/ 	.word	0x00005070
        /*0540*/ 	.word	0x000000ff
        /*0544*/ 	.word	0x00000098
        /*0548*/ 	.short	0x010a
        /*054a*/ 	.byte	0x14
	.zero		1


	//   ....[69]....
        /*054c*/ 	.word	0x00005220
        /*0550*/ 	.word	0x000000ff
        /*0554*/ 	.word	0x00000078
        /*0558*/ 	.short	0x010b
        /*055a*/ 	.byte	0x14
	.zero		1


	//   ....[70]....
        /*055c*/ 	.word	0x00005230
        /*0560*/ 	.word	0x000000ff
        /*0564*/ 	.word	0x00000000
        /*0568*/ 	.short	0x0101
        /*056a*/ 	.byte	0x30
	.zero		1


	//   ....[71]....
        /*056c*/ 	.word	0x00005260
        /*0570*/ 	.word	0x000000ff
        /*0574*/ 	.word	0x00000080
        /*0578*/ 	.short	0x010a
        /*057a*/ 	.byte	0x14
	.zero		1


	//   ....[72]....
        /*057c*/ 	.word	0x00005280
        /*0580*/ 	.word	0x000000ff
        /*0584*/ 	.word	0x00000088
        /*0588*/ 	.short	0x010a
        /*058a*/ 	.byte	0x14
	.zero		1


	//   ....[73]....
        /*058c*/ 	.word	0x000052a0
        /*0590*/ 	.word	0x000000ff
        /*0594*/ 	.word	0x00000090
        /*0598*/ 	.short	0x010a
        /*059a*/ 	.byte	0x14
	.zero		1


	//   ....[74]....
        /*059c*/ 	.word	0x000052e0
        /*05a0*/ 	.word	0x00000000
        /*05a4*/ 	.word	0x00000098
        /*05a8*/ 	.short	0x010a
        /*05aa*/ 	.byte	0xff
	.zero		1


	//   ....[75]....
        /*05ac*/ 	.word	0x00005660
        /*05b0*/ 	.word	0x000000ff
        /*05b4*/ 	.word	0x000000b0
        /*05b8*/ 	.short	0x010a
        /*05ba*/ 	.byte	0x31
	.zero		1


	//   ....[76]....
        /*05bc*/ 	.word	0x00005730
        /*05c0*/ 	.word	0x000000ff
        /*05c4*/ 	.word	0x00000000
        /*05c8*/ 	.short	0x0101
        /*05ca*/ 	.byte	0x04
	.zero		1


	//   ....[77]....
        /*05cc*/ 	.word	0x000063b0
        /*05d0*/ 	.word	0x000000ff
        /*05d4*/ 	.word	0x00000060
        /*05d8*/ 	.short	0x010a
        /*05da*/ 	.byte	0x31
	.zero		1


	//   ....[78]....
        /*05dc*/ 	.word	0x00006460
        /*05e0*/ 	.word	0x00000038
        /*05e4*/ 	.word	0x000000c0
        /*05e8*/ 	.short	0x010a
        /*05ea*/ 	.byte	0xff
	.zero		1


	//   ....[79]....
        /*05ec*/ 	.word	0x00006670
        /*05f0*/ 	.word	0x000000ff
        /*05f4*/ 	.word	0x00000060
        /*05f8*/ 	.short	0x010a
        /*05fa*/ 	.byte	0x31
	.zero		1


	//   ....[80]....
        /*05fc*/ 	.word	0x00006760
        /*0600*/ 	.word	0x00000038
        /*0604*/ 	.word	0x000000c0
        /*0608*/ 	.short	0x010a
        /*060a*/ 	.byte	0xff
	.zero		1


	//   ....[81]....
        /*060c*/ 	.word	0x00007260
        /*0610*/ 	.word	0x00000000
        /*0614*/ 	.word	0x00000000
        /*0618*/ 	.short	0x0101
        /*061a*/ 	.byte	0xff
	.zero		1


	//   ....[82]....
        /*061c*/ 	.word	0x00007270
        /*0620*/ 	.word	0x00000002
        /*0624*/ 	.word	0x00000060
        /*0628*/ 	.short	0x010a
        /*062a*/ 	.byte	0xff
	.zero		1


	//   ....[83]....
        /*062c*/ 	.word	0x00007350
        /*0630*/ 	.word	0x00000002
        /*0634*/ 	.word	0x00000060
        /*0638*/ 	.short	0x010a
        /*063a*/ 	.byte	0xff
	.zero		1


	//   ....[84]....
        /*063c*/ 	.word	0x00007ee0
        /*0640*/ 	.word	0x00000000
        /*0644*/ 	.word	0x00000000
        /*0648*/ 	.short	0x0101
        /*064a*/ 	.byte	0xff
	.zero		1


	//   ....[85]....
        /*064c*/ 	.word	0x00007f00
        /*0650*/ 	.word	0x00000006
        /*0654*/ 	.word	0x00000060
        /*0658*/ 	.short	0x010a
        /*065a*/ 	.byte	0xff
	.zero		1


	//   ....[86]....
        /*065c*/ 	.word	0x00007fd0
        /*0660*/ 	.word	0x00000006
        /*0664*/ 	.word	0x00000060
        /*0668*/ 	.short	0x010a
        /*066a*/ 	.byte	0xff
	.zero		1


	//   ....[87]....
        /*066c*/ 	.word	0x00008b50
        /*0670*/ 	.word	0x00000000
        /*0674*/ 	.word	0x00000000
        /*0678*/ 	.short	0x0101
        /*067a*/ 	.byte	0xff
	.zero		1


	//   ....[88]....
        /*067c*/ 	.word	0x00008b70
        /*0680*/ 	.word	0x00000002
        /*0684*/ 	.word	0x00000060
        /*0688*/ 	.short	0x010a
        /*068a*/ 	.byte	0xff
	.zero		1


	//   ....[89]....
        /*068c*/ 	.word	0x00008c40
        /*0690*/ 	.word	0x00000002
        /*0694*/ 	.word	0x00000060
        /*0698*/ 	.short	0x010a
        /*069a*/ 	.byte	0xff
	.zero		1


	//   ....[90]....
        /*069c*/ 	.word	0x00009050
        /*06a0*/ 	.word	0x000000ff
        /*06a4*/ 	.word	0x00000000
        /*06a8*/ 	.short	0x0101
        /*06aa*/ 	.byte	0x04
	.zero		1


	//   ....[91]....
        /*06ac*/ 	.word	0x00009830
        /*06b0*/ 	.word	0x00000000
        /*06b4*/ 	.word	0x00000000
        /*06b8*/ 	.short	0x0101
        /*06ba*/ 	.byte	0xff
	.zero		1


	//   ....[92]....
        /*06bc*/ 	.word	0x00009ab0
        /*06c0*/ 	.word	0x000000ff
        /*06c4*/ 	.word	0x00000000
        /*06c8*/ 	.short	0x0101
        /*06ca*/ 	.byte	0x04
	.zero		1


	//   ....[93]....
        /*06cc*/ 	.word	0x00009ae0
        /*06d0*/ 	.word	0x00000000
        /*06d4*/ 	.word	0x00000030
        /*06d8*/ 	.short	0x010a
        /*06da*/ 	.byte	0xff
	.zero		1


	//   ....[94]....
        /*06dc*/ 	.word	0x00009b40
        /*06e0*/ 	.word	0x00000000
        /*06e4*/ 	.word	0x00000030
        /*06e8*/ 	.short	0x010a
        /*06ea*/ 	.byte	0xff
	.zero		1


	//   ....[95]....
        /*06ec*/ 	.word	0x00009ba0
        /*06f0*/ 	.word	0x00000000
        /*06f4*/ 	.word	0x000000b0
        /*06f8*/ 	.short	0x010a
        /*06fa*/ 	.byte	0xff
	.zero		1


	//   ....[96]....
        /*06fc*/ 	.word	0x00009c00
        /*0700*/ 	.word	0x00000000
        /*0704*/ 	.word	0x00000000
        /*0708*/ 	.short	0x010a
        /*070a*/ 	.byte	0xff
	.zero		1


	//   ....[97]....
        /*070c*/ 	.word	0x00009c60
        /*0710*/ 	.word	0x00000000
        /*0714*/ 	.word	0x00000000
        /*0718*/ 	.short	0x010a
        /*071a*/ 	.byte	0xff
	.zero		1


	//   ....[98]....
        /*071c*/ 	.word	0x00009cc0
        /*0720*/ 	.word	0x00000000
        /*0724*/ 	.word	0x00000000
        /*0728*/ 	.short	0x010a
        /*072a*/ 	.byte	0xff
	.zero		1


	//   ....[99]....
        /*072c*/ 	.word	0x00009d20
        /*0730*/ 	.word	0x00000000
        /*0734*/ 	.word	0x00000000
        /*0738*/ 	.short	0x010a
        /*073a*/ 	.byte	0xff
	.zero		1


	//   ....[100]....
        /*073c*/ 	.word	0x00009d80
        /*0740*/ 	.word	0x00000000
        /*0744*/ 	.word	0x00000000
        /*0748*/ 	.short	0x010a
        /*074a*/ 	.byte	0xff
	.zero		1


	//   ....[101]....
        /*074c*/ 	.word	0x00009de0
        /*0750*/ 	.word	0x00000004
        /*0754*/ 	.word	0x000000b8
        /*0758*/ 	.short	0x010a
        /*075a*/ 	.byte	0xff
	.zero		1


	//   ....[102]....
        /*075c*/ 	.word	0x00009e40
        /*0760*/ 	.word	0x00000004
        /*0764*/ 	.word	0x000000b0
        /*0768*/ 	.short	0x010a
        /*076a*/ 	.byte	0xff
	.zero		1


	//   ....[103]....
        /*076c*/ 	.word	0x00009ea0
        /*0770*/ 	.word	0x00000000
        /*0774*/ 	.word	0x000000b0
        /*0778*/ 	.short	0x010a
        /*077a*/ 	.byte	0xff
	.zero		1


	//   ....[104]....
        /*077c*/ 	.word	0x00009f00
        /*0780*/ 	.word	0x00000004
        /*0784*/ 	.word	0x000000d0
        /*0788*/ 	.short	0x010a
        /*078a*/ 	.byte	0xff
	.zero		1


	//   ....[105]....
        /*078c*/ 	.word	0x00009f60
        /*0790*/ 	.word	0x00000000
        /*0794*/ 	.word	0x00000000
        /*0798*/ 	.short	0x010a
        /*079a*/ 	.byte	0xff
	.zero		1


	//   ....[106]....
        /*079c*/ 	.word	0x00009fc0
        /*07a0*/ 	.word	0x00000000
        /*07a4*/ 	.word	0x00000000
        /*07a8*/ 	.short	0x010a
        /*07aa*/ 	.byte	0xff
	.zero		1


	//   ....[107]....
        /*07ac*/ 	.word	0x0000a020
        /*07b0*/ 	.word	0x00000000
        /*07b4*/ 	.word	0x00000000
        /*07b8*/ 	.short	0x010a
        /*07ba*/ 	.byte	0xff
	.zero		1


	//   ....[108]....
        /*07bc*/ 	.word	0x0000a080
        /*07c0*/ 	.word	0x00000000
        /*07c4*/ 	.word	0x000000b0
        /*07c8*/ 	.short	0x010a
        /*07ca*/ 	.byte	0xff
	.zero		1


	//   ....[109]....
        /*07cc*/ 	.word	0x0000a0e0
        /*07d0*/ 	.word	0x00000000
        /*07d4*/ 	.word	0x000000a8
        /*07d8*/ 	.short	0x010a
        /*07da*/ 	.byte	0xff
	.zero		1


	//   ....[110]....
        /*07dc*/ 	.word	0x0000a140
        /*07e0*/ 	.word	0x00000002
        /*07e4*/ 	.word	0x00000080
        /*07e8*/ 	.short	0x010a
        /*07ea*/ 	.byte	0xff
	.zero		1


	//   ....[111]....
        /*07ec*/ 	.word	0x0000a1a0
        /*07f0*/ 	.word	0x00000002
        /*07f4*/ 	.word	0x00000088
        /*07f8*/ 	.short	0x010a
        /*07fa*/ 	.byte	0xff
	.zero		1


	//   ....[112]....
        /*07fc*/ 	.word	0x0000a200
        /*0800*/ 	.word	0x00000002
        /*0804*/ 	.word	0x00000090
        /*0808*/ 	.short	0x010a
        /*080a*/ 	.byte	0xff
	.zero		1


	//   ....[113]....
        /*080c*/ 	.word	0x0000a260
        /*0810*/ 	.word	0x00000000
        /*0814*/ 	.word	0x00000098
        /*0818*/ 	.short	0x010a
        /*081a*/ 	.byte	0xff
	.zero		1


	//   ....[114]....
        /*081c*/ 	.word	0x0000a2c0
        /*0820*/ 	.word	0x00000000
        /*0824*/ 	.word	0x00000080
        /*0828*/ 	.short	0x010a
        /*082a*/ 	.byte	0xff
	.zero		1


	//   ....[115]....
        /*082c*/ 	.word	0x0000a320
        /*0830*/ 	.word	0x00000000
        /*0834*/ 	.word	0x00000088
        /*0838*/ 	.short	0x010a
        /*083a*/ 	.byte	0xff
	.zero		1


	//   ....[116]....
        /*083c*/ 	.word	0x0000a380
        /*0840*/ 	.word	0x00000000
        /*0844*/ 	.word	0x00000090
        /*0848*/ 	.short	0x010a
        /*084a*/ 	.byte	0xff
	.zero		1


	//   ....[117]....
        /*084c*/ 	.word	0x0000a3e0
        /*0850*/ 	.word	0x00000000
        /*0854*/ 	.word	0x000000b0
        /*0858*/ 	.short	0x010a
        /*085a*/ 	.byte	0xff
	.zero		1


	//   ....[118]....
        /*085c*/ 	.word	0x0000a440
        /*0860*/ 	.word	0x00000002
        /*0864*/ 	.word	0x00000060
        /*0868*/ 	.short	0x010a
        /*086a*/ 	.byte	0xff
	.zero		1


	//   ....[119]....
        /*086c*/ 	.word	0x0000a490
        /*0870*/ 	.word	0x00000038
        /*0874*/ 	.word	0x000000c0
        /*0878*/ 	.short	0x010a
        /*087a*/ 	.byte	0xff
	.zero		1


	//   ....[120]....
        /*087c*/ 	.word	0x0000a4e0
        /*0880*/ 	.word	0x00000002
        /*0884*/ 	.word	0x00000060
        /*0888*/ 	.short	0x010a
        /*088a*/ 	.byte	0xff
	.zero		1


	//   ....[121]....
        /*088c*/ 	.word	0x0000a530
        /*0890*/ 	.word	0x00000006
        /*0894*/ 	.word	0x00000060
        /*0898*/ 	.short	0x010a
        /*089a*/ 	.byte	0xff
	.zero		1


	//   ....[122]....
        /*089c*/ 	.word	0x0000a580
        /*08a0*/ 	.word	0x00000002
        /*08a4*/ 	.word	0x00000060
        /*08a8*/ 	.short	0x010a
        /*08aa*/ 	.byte	0xff
	.zero		1


	//----- nvinfo : EIATTR_NUM_MBARRIERS
	.align		4
.L_47:
        /*08ac*/ 	.byte	0x03, 0x38
        /*08ae*/ 	.short	0x001c


	//----- nvinfo : EIATTR_EXIT_INSTR_OFFSETS
	.align		4
        /*08b0*/ 	.byte	0x04, 0x1c
        /*08b2*/ 	.short	(.L_49 - .L_48)


	//   ....[0]....
.L_48:
        /*08b4*/ 	.word	0x00002e10


	//   ....[1]....
        /*08b8*/ 	.word	0x000030c0


	//   ....[2]....
        /*08bc*/ 	.word	0x00003120


	//   ....[3]....
        /*08c0*/ 	.word	0x00003f70


	//   ....[4]....
        /*08c4*/ 	.word	0x00005310


	//   ....[5]....
        /*08c8*/ 	.word	0x00005350


	//   ....[6]....
        /*08cc*/ 	.word	0x00009990


	//   ....[7]....
        /*08d0*/ 	.word	0x00009a10


	//   ....[8]....
        /*08d4*/ 	.word	0x00009a40


	//   ....[9]....
        /*08d8*/ 	.word	0x00009ac0


	//----- nvinfo : EIATTR_MAX_THREADS
	.align		4
.L_49:
        /*08dc*/ 	.byte	0x04, 0x05
        /*08de*/ 	.short	(.L_51 - .L_50)
.L_50:
        /*08e0*/ 	.word	0x00000100
        /*08e4*/ 	.word	0x00000001
        /*08e8*/ 	.word	0x00000001


	//----- nvinfo : EIATTR_CRS_STACK_SIZE
	.align		4
.L_51:
        /*08ec*/ 	.byte	0x04, 0x1e
        /*08ee*/ 	.short	(.L_53 - .L_52)
.L_52:
        /*08f0*/ 	.word	0x00000000


	//----- nvinfo : EIATTR_CBANK_PARAM_SIZE
	.align		4
.L_53:
        /*08f4*/ 	.byte	0x03, 0x19
        /*08f6*/ 	.short	0x0900


	//----- nvinfo : EIATTR_PARAM_CBANK
	.align		4
        /*08f8*/ 	.byte	0x04, 0x0a
        /*08fa*/ 	.short	(.L_55 - .L_54)
	.align		4
.L_54:
        /*08fc*/ 	.word	index@(.nv.constant0._ZN7cutlass13device_kernelINS_4conv6kernel13ConvUniversalINS1_16ConvProblemShapeILNS1_8OperatorE1ELi3EEENS1_10collective14CollectiveConvINS1_47MainloopSm100TmaUmmaWarpSpecializedImplicitGemmILS5_1ELi6ELi3ELi1ELi2EN4cute5tupleIJNSA_1CILi1EEESD_SD_EEEEENSB_IJNSC_ILi128EEESG_NSB_IJNSC_ILi64EEEEEEEEENS_6half_tESK_NSA_8TiledMMAINSA_8MMA_AtomIJNSA_20SM100_MMA_F16BF16_SSISK_SK_fLi128ELi128ELNSA_4UMMA5MajorE0ELSP_1ELNSO_7ScaleInE0ELSQ_0EEEEEENSA_6LayoutISE_NSB_IJNSC_ILi0EEESU_SU_EEEEENSB_IJNSA_10UnderscoreESX_SX_EEEEENS7_6detail27Sm100ImplicitGemmTileTraitsINSA_20SM90_TMA_LOAD_IM2COLENSA_14ComposedLayoutINSA_7SwizzleILi3ELi4ELi3EEENSA_18smem_ptr_flag_bitsILi16EEENST_INSB_IJNSC_ILi8EEESH_EEENSB_IJSH_SD_EEEEEEEvEENS11_INSA_13SM90_TMA_LOADENS13_IS15_S17_NST_INSB_IJSH_S18_EEENSB_IJSD_SH_EEEEEEEvEEEENS_8epilogue10collective18CollectiveEpilogueINS1L_23Sm100TmaWarpSpecializedILi4ELi2ELi32ELb1ELb0EEEJSJ_NSB_IJNST_ISG_SD_EENST_INSC_ILi32EEESD_EEEEESK_NSB_IJNSB_IJllllEEESD_SU_EEESK_S1V_NS1L_6fusion15FusionCallbacksIS1P_NS1W_17LinearCombinationISK_fSK_fLNS_15FloatRoundStyleE2EEESJ_S1T_JEEENSA_5SM1004TMEM4LOAD26SM100_TMEM_LOAD_32dp32b32xES12_NS13_INS14_ILi2ELi4ELi3EEES17_NST_INSB_IJS18_S1R_EEENSB_IJS1R_SD_EEEEEEENSA_39AutoVectorizingCopyWithAssumedAlignmentILi128EEENSA_21SM90_TMA_STORE_IM2COLES2A_S2C_S2C_EEEvvEEEEvNT_6ParamsE)
        /*0900*/ 	.short	0x0380
        /*0902*/ 	.short	0x0900


	//----- nvinfo : EIATTR_SW_WAR
	.align		4
.L_55:
        /*0904*/ 	.byte	0x04, 0x36
        /*0906*/ 	.short	(.L_57 - .L_56)
.L_56:
        /*0908*/ 	.word	0x00000008
.L_57:


//--------------------- .nv.callgraph             --------------------------
	.section	.nv.callgraph,"",@"SHT_CUDA_CALLGRAPH"
	.align	4
	.sectionentsize	8
	.align		4
        /*0000*/ 	.word	0x00000000
	.align		4
        /*0004*/ 	.word	0xffffffff
	.align		4
        /*0008*/ 	.word	index@(_ZN7cutlass13device_kernelINS_4conv6kernel13ConvUniversalINS1_16ConvProblemShapeILNS1_8OperatorE1ELi3EEENS1_10collective14CollectiveConvINS1_47MainloopSm100TmaUmmaWarpSpecializedImplicitGemmILS5_1ELi6ELi3ELi1ELi2EN4cute5tupleIJNSA_1CILi1EEESD_SD_EEEEENSB_IJNSC_ILi128EEESG_NSB_IJNSC_ILi64EEEEEEEEENS_6half_tESK_NSA_8TiledMMAINSA_8MMA_AtomIJNSA_20SM100_MMA_F16BF16_SSISK_SK_fLi128ELi128ELNSA_4UMMA5MajorE0ELSP_1ELNSO_7ScaleInE0ELSQ_0EEEEEENSA_6LayoutISE_NSB_IJNSC_ILi0EEESU_SU_EEEEENSB_IJNSA_10UnderscoreESX_SX_EEEEENS7_6detail27Sm100ImplicitGemmTileTraitsINSA_20SM90_TMA_LOAD_IM2COLENSA_14ComposedLayoutINSA_7SwizzleILi3ELi4ELi3EEENSA_18smem_ptr_flag_bitsILi16EEENST_INSB_IJNSC_ILi8EEESH_EEENSB_IJSH_SD_EEEEEEEvEENS11_INSA_13SM90_TMA_LOADENS13_IS15_S17_NST_INSB_IJSH_S18_EEENSB_IJSD_SH_EEEEEEEvEEEENS_8epilogue10collective18CollectiveEpilogueINS1L_23Sm100TmaWarpSpecializedILi4ELi2ELi32ELb1ELb0EEEJSJ_NSB_IJNST_ISG_SD_EENST_INSC_ILi32EEESD_EEEEESK_NSB_IJNSB_IJllllEEESD_SU_EEESK_S1V_NS1L_6fusion15FusionCallbacksIS1P_NS1W_17LinearCombinationISK_fSK_fLNS_15FloatRoundStyleE2EEESJ_S1T_JEEENSA_5SM1004TMEM4LOAD26SM100_TMEM_LOAD_32dp32b32xES12_NS13_INS14_ILi2ELi4ELi3EEES17_NST_INSB_IJS18_S1R_EEENSB_IJS1R_SD_EEEEEEENSA_39AutoVectorizingCopyWithAssumedAlignmentILi128EEENSA_21SM90_TMA_STORE_IM2COLES2A_S2C_S2C_EEEvvEEEEvNT_6ParamsE)
	.align		4
        /*000c*/ 	.word	index@(__assertfail)
	.align		4
        /*0010*/ 	.word	0x00000000
	.align		4
        /*0014*/ 	.word	0xfffffffe
	.align		4
        /*0018*/ 	.word	0x00000000
	.align		4
        /*001c*/ 	.word	0xfffffffd
	.align		4
        /*0020*/ 	.word	0x00000000
	.align		4
        /*0024*/ 	.word	0xfffffffc


//--------------------- .nv.constant4             --------------------------
	.section	.nv.constant4,"a",@progbits
	.align	8
	.align		8
.nv.constant4:
        /*0000*/ 	.dword	__assertfail
	.align		8
        /*0008*/ 	.dword	__unnamed_1
	.align		8
        /*0010*/ 	.dword	__unnamed_2
	.align		8
        /*0018*/ 	.dword	_ZN39_INTERNAL_dd8b291b_4_k_cu_a96ed766_31434cuda3std3__45__cpo5beginE
	.align		8
        /*0020*/ 	.dword	_ZN39_INTERNAL_dd8b291b_4_k_cu_a96ed766_31434cuda3std3__45__cpo3endE
	.align		8
        /*0028*/ 	.dword	_ZN39_INTERNAL_dd8b291b_4_k_cu_a96ed766_31434cuda3std3__45__cpo6cbeginE
	.align		8
        /*0030*/ 	.dword	_ZN39_INTERNAL_dd8b291b_4_k_cu_a96ed766_31434cuda3std3__45__cpo4cendE
	.align		8
        /*0038*/ 	.dword	_ZN39_INTERNAL_dd8b291b_4_k_cu_a96ed766_31434cuda3std3__441_GLOBAL__N__dd8b291b_4_k_cu_a96ed766_31436ignoreE
	.align		8
        /*0040*/ 	.dword	_ZN39_INTERNAL_dd8b291b_4_k_cu_a96ed766_31434cuda3std3__419piecewise_constructE
	.align		8
        /*0048*/ 	.dword	_ZN39_INTERNAL_dd8b291b_4_k_cu_a96ed766_31434cuda3std3__48in_placeE
	.align		8
        /*0050*/ 	.dword	_ZN39_INTERNAL_dd8b291b_4_k_cu_a96ed766_31434cuda3std6ranges3__45__cpo4swapE
	.align		8
        /*0058*/ 	.dword	_ZN39_INTERNAL_dd8b291b_4_k_cu_a96ed766_31434cuda3std6ranges3__45__cpo9iter_moveE
	.align		8
        /*0060*/ 	.dword	_ZN39_INTERNAL_dd8b291b_4_k_cu_a96ed766_31434cute7productE
	.align		8
        /*0068*/ 	.dword	_ZN39_INTERNAL_dd8b291b_4_k_cu_a96ed766_31434cute1_E
	.align		8
        /*0070*/ 	.dword	$str$27
	.align		8
        /*0078*/ 	.dword	$str$28
	.align		8
        /*0080*/ 	.dword	$str$29
	.align		8
        /*0088*/ 	.dword	$str$30


//--------------------- .text._ZN7cutlass13device_kernelINS_4conv6kernel13ConvUniversalINS1_16ConvProblemShapeILNS1_8OperatorE1ELi3EEENS1_10collective14CollectiveConvINS1_47MainloopSm100TmaUmmaWarpSpecializedImplicitGemmILS5_1ELi6ELi3ELi1ELi2EN4cute5tupleIJNSA_1CILi1EEESD_SD_EEEEENSB_IJNSC_ILi128EEESG_NSB_IJNSC_ILi64EEEEEEEEENS_6half_tESK_NSA_8TiledMMAINSA_8MMA_AtomIJNSA_20SM100_MMA_F16BF16_SSISK_SK_fLi128ELi128ELNSA_4UMMA5MajorE0ELSP_1ELNSO_7ScaleInE0ELSQ_0EEEEEENSA_6LayoutISE_NSB_IJNSC_ILi0EEESU_SU_EEEEENSB_IJNSA_10UnderscoreESX_SX_EEEEENS7_6detail27Sm100ImplicitGemmTileTraitsINSA_20SM90_TMA_LOAD_IM2COLENSA_14ComposedLayoutINSA_7SwizzleILi3ELi4ELi3EEENSA_18smem_ptr_flag_bitsILi16EEENST_INSB_IJNSC_ILi8EEESH_EEENSB_IJSH_SD_EEEEEEEvEENS11_INSA_13SM90_TMA_LOADENS13_IS15_S17_NST_INSB_IJSH_S18_EEENSB_IJSD_SH_EEEEEEEvEEEENS_8epilogue10collective18CollectiveEpilogueINS1L_23Sm100TmaWarpSpecializedILi4ELi2ELi32ELb1ELb0EEEJSJ_NSB_IJNST_ISG_SD_EENST_INSC_ILi32EEESD_EEEEESK_NSB_IJNSB_IJllllEEESD_SU_EEESK_S1V_NS1L_6fusion15FusionCallbacksIS1P_NS1W_17LinearCombinationISK_fSK_fLNS_15FloatRoundStyleE2EEESJ_S1T_JEEENSA_5SM1004TMEM4LOAD26SM100_TMEM_LOAD_32dp32b32xES12_NS13_INS14_ILi2ELi4ELi3EEES17_NST_INSB_IJS18_S1R_EEENSB_IJS1R_SD_EEEEEEENSA_39AutoVectorizingCopyWithAssumedAlignmentILi128EEENSA_21SM90_TMA_STORE_IM2COLES2A_S2C_S2C_EEEvvEEEEvNT_6ParamsE --------------------------
	.section	.text._ZN7cutlass13device_kernelINS_4conv6kernel13ConvUniversalINS1_16ConvProblemShapeILNS1_8OperatorE1ELi3EEENS1_10collective14CollectiveConvINS1_47MainloopSm100TmaUmmaWarpSpecializedImplicitGemmILS5_1ELi6ELi3ELi1ELi2EN4cute5tupleIJNSA_1CILi1EEESD_SD_EEEEENSB_IJNSC_ILi128EEESG_NSB_IJNSC_ILi64EEEEEEEEENS_6half_tESK_NSA_8TiledMMAINSA_8MMA_AtomIJNSA_20SM100_MMA_F16BF16_SSISK_SK_fLi128ELi128ELNSA_4UMMA5MajorE0ELSP_1ELNSO_7ScaleInE0ELSQ_0EEEEEENSA_6LayoutISE_NSB_IJNSC_ILi0EEESU_SU_EEEEENSB_IJNSA_10UnderscoreESX_SX_EEEEENS7_6detail27Sm100ImplicitGemmTileTraitsINSA_20SM90_TMA_LOAD_IM2COLENSA_14ComposedLayoutINSA_7SwizzleILi3ELi4ELi3EEENSA_18smem_ptr_flag_bitsILi16EEENST_INSB_IJNSC_ILi8EEESH_EEENSB_IJSH_SD_EEEEEEEvEENS11_INSA_13SM90_TMA_LOADENS13_IS15_S17_NST_INSB_IJSH_S18_EEENSB_IJSD_SH_EEEEEEEvEEEENS_8epilogue10collective18CollectiveEpilogueINS1L_23Sm100TmaWarpSpecializedILi4ELi2ELi32ELb1ELb0EEEJSJ_NSB_IJNST_ISG_SD_EENST_INSC_ILi32EEESD_EEEEESK_NSB_IJNSB_IJllllEEESD_SU_EEESK_S1V_NS1L_6fusion15FusionCallbacksIS1P_NS1W_17LinearCombinationISK_fSK_fLNS_15FloatRoundStyleE2EEESJ_S1T_JEEENSA_5SM1004TMEM4LOAD26SM100_TMEM_LOAD_32dp32b32xES12_NS13_INS14_ILi2ELi4ELi3EEES17_NST_INSB_IJS18_S1R_EEENSB_IJS1R_SD_EEEEEEENSA_39AutoVectorizingCopyWithAssumedAlignmentILi128EEENSA_21SM90_TMA_STORE_IM2COLES2A_S2C_S2C_EEEvvEEEEvNT_6ParamsE,"ax",@progbits
	.align	128
.text._ZN7cutlass13device_kernelINS_4conv6kernel13ConvUniversalINS1_16ConvProblemShapeILNS1_8OperatorE1ELi3EEENS1_10collective14CollectiveConvINS1_47MainloopSm100TmaUmmaWarpSpecializedImplicitGemmILS5_1ELi6ELi3ELi1ELi2EN4cute5tupleIJNSA_1CILi1EEESD_SD_EEEEENSB_IJNSC_ILi128EEESG_NSB_IJNSC_ILi64EEEEEEEEENS_6half_tESK_NSA_8TiledMMAINSA_8MMA_AtomIJNSA_20SM100_MMA_F16BF16_SSISK_SK_fLi128ELi128ELNSA_4UMMA5MajorE0ELSP_1ELNSO_7ScaleInE0ELSQ_0EEEEEENSA_6LayoutISE_NSB_IJNSC_ILi0EEESU_SU_EEEEENSB_IJNSA_10UnderscoreESX_SX_EEEEENS7_6detail27Sm100ImplicitGemmTileTraitsINSA_20SM90_TMA_LOAD_IM2COLENSA_14ComposedLayoutINSA_7SwizzleILi3ELi4ELi3EEENSA_18smem_ptr_flag_bitsILi16EEENST_INSB_IJNSC_ILi8EEESH_EEENSB_IJSH_SD_EEEEEEEvEENS11_INSA_13SM90_TMA_LOADENS13_IS15_S17_NST_INSB_IJSH_S18_EEENSB_IJSD_SH_EEEEEEEvEEEENS_8epilogue10collective18CollectiveEpilogueINS1L_23Sm100TmaWarpSpecializedILi4ELi2ELi32ELb1ELb0EEEJSJ_NSB_IJNST_ISG_SD_EENST_INSC_ILi32EEESD_EEEEESK_NSB_IJNSB_IJllllEEESD_SU_EEESK_S1V_NS1L_6fusion15FusionCallbacksIS1P_NS1W_17LinearCombinationISK_fSK_fLNS_15FloatRoundStyleE2EEESJ_S1T_JEEENSA_5SM1004TMEM4LOAD26SM100_TMEM_LOAD_32dp32b32xES12_NS13_INS14_ILi2ELi4ELi3EEES17_NST_INSB_IJS18_S1R_EEENSB_IJS1R_SD_EEEEEEENSA_39AutoVectorizingCopyWithAssumedAlignmentILi128EEENSA_21SM90_TMA_STORE_IM2COLES2A_S2C_S2C_EEEvvEEEEvNT_6ParamsE:
        .type           _ZN7cutlass13device_kernelINS_4conv6kernel13ConvUniversalINS1_16ConvProblemShapeILNS1_8OperatorE1ELi3EEENS1_10collective14CollectiveConvINS1_47MainloopSm100TmaUmmaWarpSpecializedImplicitGemmILS5_1ELi6ELi3ELi1ELi2EN4cute5tupleIJNSA_1CILi1EEESD_SD_EEEEENSB_IJNSC_ILi128EEESG_NSB_IJNSC_ILi64EEEEEEEEENS_6half_tESK_NSA_8TiledMMAINSA_8MMA_AtomIJNSA_20SM100_MMA_F16BF16_SSISK_SK_fLi128ELi128ELNSA_4UMMA5MajorE0ELSP_1ELNSO_7ScaleInE0ELSQ_0EEEEEENSA_6LayoutISE_NSB_IJNSC_ILi0EEESU_SU_EEEEENSB_IJNSA_10UnderscoreESX_SX_EEEEENS7_6detail27Sm100ImplicitGemmTileTraitsINSA_20SM90_TMA_LOAD_IM2COLENSA_14ComposedLayoutINSA_7SwizzleILi3ELi4ELi3EEENSA_18smem_ptr_flag_bitsILi16EEENST_INSB_IJNSC_ILi8EEESH_EEENSB_IJSH_SD_EEEEEEEvEENS11_INSA_13SM90_TMA_LOADENS13_IS15_S17_NST_INSB_IJSH_S18_EEENSB_IJSD_SH_EEEEEEEvEEEENS_8epilogue10collective18CollectiveEpilogueINS1L_23Sm100TmaWarpSpecializedILi4ELi2ELi32ELb1ELb0EEEJSJ_NSB_IJNST_ISG_SD_EENST_INSC_ILi32EEESD_EEEEESK_NSB_IJNSB_IJllllEEESD_SU_EEESK_S1V_NS1L_6fusion15FusionCallbacksIS1P_NS1W_17LinearCombinationISK_fSK_fLNS_15FloatRoundStyleE2EEESJ_S1T_JEEENSA_5SM1004TMEM4LOAD26SM100_TMEM_LOAD_32dp32b32xES12_NS13_INS14_ILi2ELi4ELi3EEES17_NST_INSB_IJS18_S1R_EEENSB_IJS1R_SD_EEEEEEENSA_39AutoVectorizingCopyWithAssumedAlignmentILi128EEENSA_21SM90_TMA_STORE_IM2COLES2A_S2C_S2C_EEEvvEEEEvNT_6ParamsE,@function
        .size           _ZN7cutlass13device_kernelINS_4conv6kernel13ConvUniversalINS1_16ConvProblemShapeILNS1_8OperatorE1ELi3EEENS1_10collective14CollectiveConvINS1_47MainloopSm100TmaUmmaWarpSpecializedImplicitGemmILS5_1ELi6ELi3ELi1ELi2EN4cute5tupleIJNSA_1CILi1EEESD_SD_EEEEENSB_IJNSC_ILi128EEESG_NSB_IJNSC_ILi64EEEEEEEEENS_6half_tESK_NSA_8TiledMMAINSA_8MMA_AtomIJNSA_20SM100_MMA_F16BF16_SSISK_SK_fLi128ELi128ELNSA_4UMMA5MajorE0ELSP_1ELNSO_7ScaleInE0ELSQ_0EEEEEENSA_6LayoutISE_NSB_IJNSC_ILi0EEESU_SU_EEEEENSB_IJNSA_10UnderscoreESX_SX_EEEEENS7_6detail27Sm100ImplicitGemmTileTraitsINSA_20SM90_TMA_LOAD_IM2COLENSA_14ComposedLayoutINSA_7SwizzleILi3ELi4ELi3EEENSA_18smem_ptr_flag_bitsILi16EEENST_INSB_IJNSC_ILi8EEESH_EEENSB_IJSH_SD_EEEEEEEvEENS11_INSA_13SM90_TMA_LOADENS13_IS15_S17_NST_INSB_IJSH_S18_EEENSB_IJSD_SH_EEEEEEEvEEEENS_8epilogue10collective18CollectiveEpilogueINS1L_23Sm100TmaWarpSpecializedILi4ELi2ELi32ELb1ELb0EEEJSJ_NSB_IJNST_ISG_SD_EENST_INSC_ILi32EEESD_EEEEESK_NSB_IJNSB_IJllllEEESD_SU_EEESK_S1V_NS1L_6fusion15FusionCallbacksIS1P_NS1W_17LinearCombinationISK_fSK_fLNS_15FloatRoundStyleE2EEESJ_S1T_JEEENSA_5SM1004TMEM4LOAD26SM100_TMEM_LOAD_32dp32b32xES12_NS13_INS14_ILi2ELi4ELi3EEES17_NST_INSB_IJS18_S1R_EEENSB_IJS1R_SD_EEEEEEENSA_39AutoVectorizingCopyWithAssumedAlignmentILi128EEENSA_21SM90_TMA_STORE_IM2COLES2A_S2C_S2C_EEEvvEEEEvNT_6ParamsE,(.L_x_172 - _ZN7cutlass13device_kernelINS_4conv6kernel13ConvUniversalINS1_16ConvProblemShapeILNS1_8OperatorE1ELi3EEENS1_10collective14CollectiveConvINS1_47MainloopSm100TmaUmmaWarpSpecializedImplicitGemmILS5_1ELi6ELi3ELi1ELi2EN4cute5tupleIJNSA_1CILi1EEESD_SD_EEEEENSB_IJNSC_ILi128EEESG_NSB_IJNSC_ILi64EEEEEEEEENS_6half_tESK_NSA_8TiledMMAINSA_8MMA_AtomIJNSA_20SM100_MMA_F16BF16_SSISK_SK_fLi128ELi128ELNSA_4UMMA5MajorE0ELSP_1ELNSO_7ScaleInE0ELSQ_0EEEEEENSA_6LayoutISE_NSB_IJNSC_ILi0EEESU_SU_EEEEENSB_IJNSA_10UnderscoreESX_SX_EEEEENS7_6detail27Sm100ImplicitGemmTileTraitsINSA_20SM90_TMA_LOAD_IM2COLENSA_14ComposedLayoutINSA_7SwizzleILi3ELi4ELi3EEENSA_18smem_ptr_flag_bitsILi16EEENST_INSB_IJNSC_ILi8EEESH_EEENSB_IJSH_SD_EEEEEEEvEENS11_INSA_13SM90_TMA_LOADENS13_IS15_S17_NST_INSB_IJSH_S18_EEENSB_IJSD_SH_EEEEEEEvEEEENS_8epilogue10collective18CollectiveEpilogueINS1L_23Sm100TmaWarpSpecializedILi4ELi2ELi32ELb1ELb0EEEJSJ_NSB_IJNST_ISG_SD_EENST_INSC_ILi32EEESD_EEEEESK_NSB_IJNSB_IJllllEEESD_SU_EEESK_S1V_NS1L_6fusion15FusionCallbacksIS1P_NS1W_17LinearCombinationISK_fSK_fLNS_15FloatRoundStyleE2EEESJ_S1T_JEEENSA_5SM1004TMEM4LOAD26SM100_TMEM_LOAD_32dp32b32xES12_NS13_INS14_ILi2ELi4ELi3EEES17_NST_INSB_IJS18_S1R_EEENSB_IJS1R_SD_EEEEEEENSA_39AutoVectorizingCopyWithAssumedAlignmentILi128EEENSA_21SM90_TMA_STORE_IM2COLES2A_S2C_S2C_EEEvvEEEEvNT_6ParamsE)
        .other          _ZN7cutlass13device_kernelINS_4conv6kernel13ConvUniversalINS1_16ConvProblemShapeILNS1_8OperatorE1ELi3EEENS1_10collective14CollectiveConvINS1_47MainloopSm100TmaUmmaWarpSpecializedImplicitGemmILS5_1ELi6ELi3ELi1ELi2EN4cute5tupleIJNSA_1CILi1EEESD_SD_EEEEENSB_IJNSC_ILi128EEESG_NSB_IJNSC_ILi64EEEEEEEEENS_6half_tESK_NSA_8TiledMMAINSA_8MMA_AtomIJNSA_20SM100_MMA_F16BF16_SSISK_SK_fLi128ELi128ELNSA_4UMMA5MajorE0ELSP_1ELNSO_7ScaleInE0ELSQ_0EEEEEENSA_6LayoutISE_NSB_IJNSC_ILi0EEESU_SU_EEEEENSB_IJNSA_10UnderscoreESX_SX_EEEEENS7_6detail27Sm100ImplicitGemmTileTraitsINSA_20SM90_TMA_LOAD_IM2COLENSA_14ComposedLayoutINSA_7SwizzleILi3ELi4ELi3EEENSA_18smem_ptr_flag_bitsILi16EEENST_INSB_IJNSC_ILi8EEESH_EEENSB_IJSH_SD_EEEEEEEvEENS11_INSA_13SM90_TMA_LOADENS13_IS15_S17_NST_INSB_IJSH_S18_EEENSB_IJSD_SH_EEEEEEEvEEEENS_8epilogue10collective18CollectiveEpilogueINS1L_23Sm100TmaWarpSpecializedILi4ELi2ELi32ELb1ELb0EEEJSJ_NSB_IJNST_ISG_SD_EENST_INSC_ILi32EEESD_EEEEESK_NSB_IJNSB_IJllllEEESD_SU_EEESK_S1V_NS1L_6fusion15FusionCallbacksIS1P_NS1W_17LinearCombinationISK_fSK_fLNS_15FloatRoundStyleE2EEESJ_S1T_JEEENSA_5SM1004TMEM4LOAD26SM100_TMEM_LOAD_32dp32b32xES12_NS13_INS14_ILi2ELi4ELi3EEES17_NST_INSB_IJS18_S1R_EEENSB_IJS1R_SD_EEEEEEENSA_39AutoVectorizingCopyWithAssumedAlignmentILi128EEENSA_21SM90_TMA_STORE_IM2COLES2A_S2C_S2C_EEEvvEEEEvNT_6ParamsE,@"STO_CUDA_ENTRY STV_DEFAULT"
_ZN7cutlass13device_kernelINS_4conv6kernel13ConvUniversalINS1_16ConvProblemShapeILNS1_8OperatorE1ELi3EEENS1_10collective14CollectiveConvINS1_47MainloopSm100TmaUmmaWarpSpecializedImplicitGemmILS5_1ELi6ELi3ELi1ELi2EN4cute5tupleIJNSA_1CILi1EEESD_SD_EEEEENSB_IJNSC_ILi128EEESG_NSB_IJNSC_ILi64EEEEEEEEENS_6half_tESK_NSA_8TiledMMAINSA_8MMA_AtomIJNSA_20SM100_MMA_F16BF16_SSISK_SK_fLi128ELi128ELNSA_4UMMA5MajorE0ELSP_1ELNSO_7ScaleInE0ELSQ_0EEEEEENSA_6LayoutISE_NSB_IJNSC_ILi0EEESU_SU_EEEEENSB_IJNSA_10UnderscoreESX_SX_EEEEENS7_6detail27Sm100ImplicitGemmTileTraitsINSA_20SM90_TMA_LOAD_IM2COLENSA_14ComposedLayoutINSA_7SwizzleILi3ELi4ELi3EEENSA_18smem_ptr_flag_bitsILi16EEENST_INSB_IJNSC_ILi8EEESH_EEENSB_IJSH_SD_EEEEEEEvEENS11_INSA_13SM90_TMA_LOADENS13_IS15_S17_NST_INSB_IJSH_S18_EEENSB_IJSD_SH_EEEEEEEvEEEENS_8epilogue10collective18CollectiveEpilogueINS1L_23Sm100TmaWarpSpecializedILi4ELi2ELi32ELb1ELb0EEEJSJ_NSB_IJNST_ISG_SD_EENST_INSC_ILi32EEESD_EEEEESK_NSB_IJNSB_IJllllEEESD_SU_EEESK_S1V_NS1L_6fusion15FusionCallbacksIS1P_NS1W_17LinearCombinationISK_fSK_fLNS_15FloatRoundStyleE2EEESJ_S1T_JEEENSA_5SM1004TMEM4LOAD26SM100_TMEM_LOAD_32dp32b32xES12_NS13_INS14_ILi2ELi4ELi3EEES17_NST_INSB_IJS18_S1R_EEENSB_IJS1R_SD_EEEEEEENSA_39AutoVectorizingCopyWithAssumedAlignmentILi128EEENSA_21SM90_TMA_STORE_IM2COLES2A_S2C_S2C_EEEvvEEEEvNT_6ParamsE:
[----:B------:R-:W1:Y:S01]  /*0000*/  LDC R1, c[0x0][0x37c] ;  /* 0x0000df00ff017b82 */ /* 0x000e620000000800 */
[----:B------:R-:W2:Y:S01]  /*0010*/  S2R R83, SR_TID.X ;  /* 0x0000000000537919 */ /* 0x000ea20000002100 */
[----:B------:R-:W3:Y:S01]  /*0020*/  LDCU.64 UR8, c[0x0][0x990] ;  /* 0x00013200ff0877ac */ /* 0x000ee20008000a00 */
[----:B-1----:R-:W-:Y:S01]  /*0030*/  VIADD R1, R1, 0xfffffff8 ;  /* 0xfffffff801017836 */ /* 0x002fe20000000000 */
[----:B------:R-:W-:Y:S02]  /*0040*/  PRMT R85, RZ, 0x7610, R85 ;  /* 0x00007610ff557816 */ /* 0x000fe40000000055 */
[----:B------:R-:W-:Y:S01]  /*0050*/  ELECT P3, URZ, PT ;  /* 0x0000000000ff782f */ /* 0x000fe20003860000 */
[----:B---3--:R-:W-:-:S04]  /*0060*/  UISETP.NE.U32.AND UP0, UPT, UR8, URZ, UPT ;  /* 0x000000ff0800728c */ /* 0x008fc8000bf05070 */
[----:B------:R-:W-:Y:S01]  /*0070*/  UISETP.NE.AND.EX UP0, UPT, UR9, URZ, UPT, UP0 ;  /* 0x000000ff0900728c */ /* 0x000fe2000bf05300 */
[----:B--2---:R-:W-:-:S05]  /*0080*/  SHF.R.U32.HI R86, RZ, 0x5, R83 ;  /* 0x00000005ff567819 */ /* 0x004fca0000011653 */
[----:B------:R-:W1:Y:S02]  /*0090*/  SHFL.IDX PT, R0, R86, RZ, 0x1f ;  /* 0x00001fff56007589 */ /* 0x000e6400000e0000 */
[----:B-1----:R-:W-:Y:S01]  /*00a0*/  R2UR UR18, R0 ;  /* 0x00000000001272ca */ /* 0x002fe200000e0000 */
[----:B------:R-:W-:-:S14]  /*00b0*/  BRA.U UP0, `(.L_x_0) ;  /* 0x0000000100307547 */ /* 0x000fdc000b800000 */
[----:B------:R-:W1:Y:S02]  /*00c0*/  LDCU.64 UR4, c[0x0][0x988] ;  /* 0x00013100ff0477ac */ /* 0x000e640008000a00 */
[----:B-1----:R-:W-:-:S04]  /*00d0*/  UISETP.NE.U32.AND UP0, UPT, UR4, URZ, UPT ;  /* 0x000000ff0400728c */ /* 0x002fc8000bf05070 */
[----:B------:R-:W-:-:S09]  /*00e0*/  UISETP.NE.AND.EX UP0, UPT, UR5, URZ, UPT, UP0 ;  /* 0x000000ff0500728c */ /* 0x000fd2000bf05300 */
[----:B------:R-:W-:Y:S05]  /*00f0*/  BRA.U !UP0, `(.L_x_1) ;  /* 0x0000000108147547 */ /* 0x000fea000b800000 */
[----:B------:R-:W1:Y:S01]  /*0100*/  LDC.64 R2, c[0x0][0x988] ;  /* 0x00026200ff027b82 */ /* 0x000e620000000a00 */
[----:B------:R-:W1:Y:S02]  /*0110*/  LDCU.64 UR4, c[0x0][0x358] ;  /* 0x00006b00ff0477ac */ /* 0x000e640008000a00 */
[----:B-1----:R1:W5:Y:S01]  /*0120*/  LDG.E R41, desc[UR4][R2.64] ;  /* 0x0000000402297981 */ /* 0x002362000c1e1900 */
[----:B------:R-:W-:Y:S01]  /*0130*/  HFMA2 R85, -RZ, RZ, 0, 5.9604644775390625e-08 ;  /* 0x00000001ff557431 */ /* 0x000fe200000001ff */
[----:B------:R-:W-:Y:S05]  /*0140*/  BRA `(.L_x_0) ;  /* 0x00000000000c7947 */ /* 0x000fea0003800000 */
.L_x_1:
[----:B------:R-:W1:Y:S01]  /*0150*/  LDCU UR4, c[0x0][0x980] ;  /* 0x00013000ff0477ac */ /* 0x000e620008000800 */
[----:B------:R-:W-:Y:S01]  /*0160*/  HFMA2 R85, -RZ, RZ, 0, 5.9604644775390625e-08 ;  /* 0x00000001ff557431 */ /* 0x000fe200000001ff */
[----:B-1----:R-:W-:-:S07]  /*0170*/  MOV R41, UR4 ;  /* 0x0000000400297c02 */ /* 0x002fce0008000f00 */
.L_x_0:
[----:B------:R-:W2:Y:S02]  /*0180*/  LDCU.64 UR4, c[0x0][0x9b0] ;  /* 0x00013600ff0477ac */ /* 0x000ea40008000a00 */
[----:B--2---:R-:W-:-:S04]  /*0190*/  UISETP.NE.U32.AND UP0, UPT, UR4, URZ, UPT ;  /* 0x000000ff0400728c */ /* 0x004fc8000bf05070 */
[----:B------:R-:W-:-:S09]  /*01a0*/  UISETP.NE.AND.EX UP0, UPT, UR5, URZ, UPT, UP0 ;  /* 0x000000ff0500728c */ /* 0x000fd2000bf05300 */
[----:B------:R-:W-:Y:S05]  /*01b0*/  BRA.U UP0, `(.L_x_2) ;  /* 0x0000000100287547 */ /* 0x000fea000b800000 */
[----:B------:R-:W2:Y:S02]  /*01c0*/  LDCU.64 UR4, c[0x0][0x9a8] ;  /* 0x00013500ff0477ac */ /* 0x000ea40008000a00 */
[----:B--2---:R-:W-:-:S04]  /*01d0*/  UISETP.NE.U32.AND UP0, UPT, UR4, URZ, UPT ;  /* 0x000000ff0400728c */ /* 0x004fc8000bf05070 */
[----:B------:R-:W-:-:S09]  /*01e0*/  UISETP.NE.AND.EX UP0, UPT, UR5, URZ, UPT, UP0 ;  /* 0x000000ff0500728c */ /* 0x000fd2000bf05300 */
[----:B------:R-:W-:Y:S05]  /*01f0*/  BRA.U !UP0, `(.L_x_3) ;  /* 0x0000000108107547 */ /* 0x000fea000b800000 */
[----:B------:R-:W2:Y:S01]  /*0200*/  LDC.64 R38, c[0x0][0x9a8] ;  /* 0x00026a00ff267b82 */ /* 0x000ea20000000a00 */
[----:B------:R-:W2:Y:S02]  /*0210*/  LDCU.64 UR4, c[0x0][0x358] ;  /* 0x00006b00ff0477ac */ /* 0x000ea40008000a00 */
[----:B--2---:R2:W5:Y:S01]  /*0220*/  LDG.E R38, desc[UR4][R38.64] ;  /* 0x0000000426267981 */ /* 0x004562000c1e1900 */
[----:B------:R-:W-:Y:S05]  /*0230*/  BRA `(.L_x_2) ;  /* 0x0000000000087947 */ /* 0x000fea0003800000 */
.L_x_3:
[----:B------:R-:W2:Y:S02]  /*0240*/  LDCU UR4, c[0x0][0x9a0] ;  /* 0x00013400ff0477ac */ /* 0x000ea40008000800 */
[----:B--2---:R-:W-:Y:S02]  /*0250*/  MOV R38, UR4 ;  /* 0x0000000400267c02 */ /* 0x004fe40008000f00 */
.L_x_2:
[----:B------:R-:W-:Y:S01]  /*0260*/  IMAD.U32 R0, RZ, RZ, UR18 ;  /* 0x00000012ff007e24 */ /* 0x000fe2000f8e00ff */
[----:B------:R-:W-:Y:S04]  /*0270*/  BSSY.RECONVERGENT B0, `(.L_x_4) ;  /* 0x000000c000007945 */ /* 0x000fe80003800200 */
[C---:B------:R-:W-:Y:S02]  /*0280*/  ISETP.NE.OR P1, PT, R0.reuse, 0x1, !P3 ;  /* 0x000000010000780c */ /* 0x040fe40005f25670 */
[----:B------:R-:W-:-:S11]  /*0290*/  ISETP.NE.OR P0, PT, R0, 0x3, !P3 ;  /* 0x000000030000780c */ /* 0x000fd60005f05670 */
[----:B------:R-:W-:Y:S05]  /*02a0*/  @P1 BRA `(.L_x_5) ;  /* 0x0000000000201947 */ /* 0x000fea0003800000 */
[----:B------:R-:W3:Y:S02]  /*02b0*/  LDCU.64 UR4, c[0x0][0x348] ;  /* 0x00006900ff0477ac */ /* 0x000ee40008000a00 */
[----:B---3--:R-:W-:Y:S02]  /*02c0*/  UIADD3 UR6, UP1, UPT, UR4, 0x80, URZ ;  /* 0x0000008004067890 */ /* 0x008fe4000ff3e0ff */
[----:B------:R-:W-:Y:S02]  /*02d0*/  UIADD3 UR4, UP0, UPT, UR4, 0x200, URZ ;  /* 0x0000020004047890 */ /* 0x000fe4000ff1e0ff */
[----:B------:R-:W-:Y:S02]  /*02e0*/  UIADD3.X UR7, UPT, UPT, URZ, UR5, URZ, UP1, !UPT ;  /* 0x00000005ff077290 */ /* 0x000fe40008ffe4ff */
[----:B------:R-:W-:-:S07]  /*02f0*/  UIADD3.X UR5, UPT, UPT, URZ, UR5, URZ, UP0, !UPT ;  /* 0x00000005ff057290 */ /* 0x000fce00087fe4ff */
[----:B------:R3:W-:Y:S02]  /*0300*/  UTMACCTL.PF [UR6] ;  /* 0x00000000060079b9 */ /* 0x0007e40008040000 */
[----:B------:R3:W-:Y:S02]  /*0310*/  UTMACCTL.PF [UR4] ;  /* 0x00000000040079b9 */ /* 0x0007e40008040000 */
[----:B---3--:R-:W-:Y:S01]  /*0320*/  NOP ;  /* 0x0000000000007918 */ /* 0x008fe20000000000 */
.L_x_5:
[----:B------:R-:W-:Y:S05]  /*0330*/  BSYNC.RECONVERGENT B0 ;  /* 0x0000000000007941 */ /* 0x000fea0003800200 */
.L_x_4:
[----:B------:R-:W-:Y:S04]  /*0340*/  BSSY.RECONVERGENT B0, `(.L_x_6) ;  /* 0x000000a000007945 */ /* 0x000fe80003800200 */
        /* <DEDUP_REMOVED lines=9> */
.L_x_7:
[----:B------:R-:W-:Y:S05]  /*03e0*/  BSYNC.RECONVERGENT B0 ;  /* 0x0000000000007941 */ /* 0x000fea0003800200 */
.L_x_6:
[----:B------:R-:W3:Y:S01]  /*03f0*/  LDCU.64 UR4, c[0x0][0x988] ;  /* 0x00013100ff0477ac */ /* 0x000ee20008000a00 */
[----:B------:R-:W-:Y:S02]  /*0400*/  UISETP.EQ.U32.AND UP2, UPT, UR8, URZ, UPT ;  /* 0x000000ff0800728c */ /* 0x000fe4000bf42070 */
[----:B------:R-:W-:Y:S02]  /*0410*/  UPLOP3.LUT UP3, UPT, UPT, UPT, UPT, 0x80, 0x8 ;  /* 0x000000000008789c */ /* 0x000fe40003f6f070 */
[----:B---3--:R-:W-:-:S04]  /*0420*/  UISETP.NE.U32.AND UP0, UPT, UR4, URZ, UPT ;  /* 0x000000ff0400728c */ /* 0x008fc8000bf05070 */
[----:B------:R-:W-:-:S04]  /*0430*/  UISETP.NE.AND.EX UP1, UPT, UR5, URZ, UPT, UP0 ;  /* 0x000000ff0500728c */ /* 0x000fc8000bf25300 */
[----:B------:R-:W-:-:S04]  /*0440*/  UISETP.EQ.OR.EX UP4, UPT, UR9, URZ, !UP1, UP2 ;  /* 0x000000ff0900728c */ /* 0x000fc8000cf82720 */
[----:B------:R-:W-:-:S06]  /*0450*/  UP2UR UR4, UPR, URZ, 0x10 ;  /* 0x00000010ff047883 */ /* 0x000fcc0008000000 */
[----:B------:R-:W-:Y:S01]  /*0460*/  MOV R93, UR4 ;  /* 0x00000004005d7c02 */ /* 0x000fe20008000f00 */
[----:B------:R-:W-:Y:S06]  /*0470*/  BRA.U !UP4, `(.L_x_8) ;  /* 0x000000010c207547 */ /* 0x000fec000b800000 */
[----:B------:R-:W-:Y:S01]  /*0480*/  UISETP.NE.U32.AND UP2, UPT, UR8, URZ, UPT ;  /* 0x000000ff0800728c */ /* 0x000fe2000bf45070 */
[----:B-----5:R-:W-:Y:S01]  /*0490*/  FSETP.NEU.AND P0, PT, R41, RZ, PT ;  /* 0x000000ff2900720b */ /* 0x020fe20003f0d000 */
[----:B------:R-:W-:Y:S02]  /*04a0*/  USEL UR4, URZ, 0xffffffff, UP1 ;  /* 0xffffffffff047887 */ /* 0x000fe40008800000 */
[----:B------:R-:W-:-:S10]  /*04b0*/  UISETP.NE.AND.EX UP2, UPT, UR9, URZ, UPT, UP2 ;  /* 0x000000ff0900728c */ /* 0x000fd4000bf45320 */
[----:B------:R-:W-:Y:S01]  /*04c0*/  VOTEU.ANY UP0, P0 ;  /* 0x0000000000ff7886 */ /* 0x000fe20000000100 */
[----:B------:R-:W-:-:S04]  /*04d0*/  @!UP2 USEL UR4, URZ, 0xffffffff, UP0 ;  /* 0xffffffffff04a887 */ /* 0x000fc80008000000 */
[----:B------:R-:W-:-:S04]  /*04e0*/  ULOP3.LUT UR4, UR4, 0x1, URZ, 0xc0, !UPT ;  /* 0x0000000104047892 */ /* 0x000fc8000f8ec0ff */
[----:B------:R-:W-:-:S11]  /*04f0*/  UISETP.NE.U32.AND UP3, UPT, UR4, 0x1, UPT ;  /* 0x000000010400788c */ /* 0x000fd6000bf65070 */
.L_x_8:
[----:B-1----:R-:W1:Y:S01]  /*0500*/  SHFL.IDX PT, R2, R86, RZ, 0x1f ;  /* 0x00001fff56027589 */ /* 0x002e6200000e0000 */
[----:B------:R-:W-:-:S04]  /*0510*/  UISETP.NE.AND UP0, UPT, UR18, 0x2, UPT ;  /* 0x000000021200788c */ /* 0x000fc8000bf05270 */
[----:B------:R-:W-:Y:S01]  /*0520*/  USEL UR56, URZ, 0x1, UP0 ;  /* 0x00000001ff387887 */ /* 0x000fe20008000000 */
[----:B-1----:R-:W-:-:S13]  /*0530*/  ISETP.NE.AND P0, PT, R2, RZ, PT ;  /* 0x000000ff0200720c */ /* 0x002fda0003f05270 */
[----:B------:R-:W-:Y:S05]  /*0540*/  @P0 BRA `(.L_x_9) ;  /* 0x0000000000580947 */ /* 0x000fea0003800000 */
[----:B------:R-:W1:Y:S01]  /*0550*/  S2UR UR4, SR_CgaCtaId ;  /* 0x00000000000479c3 */ /* 0x000e620000008800 */
[----:B------:R-:W-:Y:S01]  /*0560*/  UMOV UR5, 0x400 ;  /* 0x0000040000057882 */ /* 0x000fe20000000000 */
[----:B------:R-:W-:Y:S01]  /*0570*/  UMOV UR6, 0x1 ;  /* 0x0000000100067882 */ /* 0x000fe20000000000 */
[----:B------:R-:W-:Y:S01]  /*0580*/  ELECT P0, URZ, PT ;  /* 0x0000000000ff782f */ /* 0x000fe20003800000 */
[----:B------:R-:W-:-:S04]  /*0590*/  UIADD3 UR6, UPT, UPT, -UR6, 0x100000, URZ ;  /* 0x0010000006067890 */ /* 0x000fc8000fffe1ff */
[----:B------:R-:W-:Y:S02]  /*05a0*/  USHF.L.U32 UR7, UR6, 0xb, URZ ;  /* 0x0000000b06077899 */ /* 0x000fe400080006ff */
[----:B------:R-:W-:Y:S02]  /*05b0*/  USHF.L.U32 UR6, UR6, 0x1, URZ ;  /* 0x0000000106067899 */ /* 0x000fe400080006ff */
[----:B-1----:R-:W-:Y:S01]  /*05c0*/  ULEA UR4, UR4, UR5, 0x18 ;  /* 0x0000000504047291 */ /* 0x002fe2000f8ec0ff */
[----:B------:R-:W1:Y:S11]  /*05d0*/  FENCE.VIEW.ASYNC.S ;  /* 0x00000000000073c6 */ /* 0x000e760000000000 */
[----:B-1----:R1:W3:Y:S01]  /*05e0*/  SYNCS.EXCH.64 URZ, [UR4], UR6 ;  /* 0x0000000604ff75b2 */ /* 0x0022e20008000100 */
[----:B------:R1:W4:Y:S01]  /*05f0*/  SYNCS.EXCH.64 URZ, [UR4+0x30], UR6 ;  /* 0x0000300604ff75b2 */ /* 0x0003220008000100 */
[----:B------:R1:W1:Y:S01]  /*0600*/  SYNCS.EXCH.64 URZ, [UR4+0x8], UR6 ;  /* 0x0000080604ff75b2 */ /* 0x0002620008000100 */
        /* <DEDUP_REMOVED lines=9> */
[----:B------:R-:W-:Y:S01]  /*06a0*/  NOP ;  /* 0x0000000000007918 */ /* 0x000fe20000000000 */
.L_x_9:
[----:B------:R-:W2:Y:S01]  /*06b0*/  SHFL.IDX PT, R2, R86, RZ, 0x1f ;  /* 0x00001fff56027589 */ /* 0x000ea200000e0000 */
[----:B------:R-:W-:Y:S01]  /*06c0*/  NOP ;  /* 0x0000000000007918 */ /* 0x000fe20000000000 */
[----:B--2---:R-:W-:-:S13]  /*06d0*/  ISETP.NE.AND P0, PT, R2, 0x1, PT ;  /* 0x000000010200780c */ /* 0x004fda0003f05270 */
[----:B------:R-:W-:Y:S05]  /*06e0*/  @P0 BRA `(.L_x_10) ;  /* 0x0000000000580947 */ /* 0x000fea0003800000 */
[----:B-1----:R-:W1:Y:S01]  /*06f0*/  S2UR UR4, SR_CgaCtaId ;  /* 0x00000000000479c3 */ /* 0x002e620000008800 */
[----:B------:R-:W-:Y:S01]  /*0700*/  UMOV UR5, 0x400 ;  /* 0x0000040000057882 */ /* 0x000fe20000000000 */
[----:B------:R-:W-:Y:S01]  /*0710*/  UMOV UR8, 0x20 ;  /* 0x0000002000087882 */ /* 0x000fe20000000000 */
[----:B------:R-:W-:Y:S01]  /*0720*/  UMOV UR6, 0x80 ;  /* 0x0000008000067882 */ /* 0x000fe20000000000 */
[----:B------:R-:W-:-:S04]  /*0730*/  UIADD3 UR8, UPT, UPT, -UR8, 0x100000, URZ ;  /* 0x0010000008087890 */ /* 0x000fc8000fffe1ff */
[----:B------:R-:W-:Y:S02]  /*0740*/  USHF.L.U32 UR9, UR8, 0xb, URZ ;  /* 0x0000000b08097899 */ /* 0x000fe400080006ff */
[----:B------:R-:W-:Y:S02]  /*0750*/  USHF.L.U32 UR8, UR8, 0x1, URZ ;  /* 0x0000000108087899 */ /* 0x000fe400080006ff */
[----:B------:R-:W-:-:S04]  /*0760*/  UIADD3 UR6, UPT, UPT, -UR6, 0x100000, URZ ;  /* 0x0010000006067890 */ /* 0x000fc8000fffe1ff */
[----:B------:R-:W-:Y:S02]  /*0770*/  USHF.L.U32 UR7, UR6, 0xb, URZ ;  /* 0x0000000b06077899 */ /* 0x000fe400080006ff */
[----:B------:R-:W-:Y:S01]  /*0780*/  USHF.L.U32 UR6, UR6, 0x1, URZ ;  /* 0x0000000106067899 */ /* 0x000fe200080006ff */
[----:B------:R-:W-:Y:S01]  /*0790*/  ELECT P0, URZ, PT ;  /* 0x0000000000ff782f */ /* 0x000fe20003800000 */
[----:B-1----:R-:W-:Y:S01]  /*07a0*/  ULEA UR4, UR4, UR5, 0x18 ;  /* 0x0000000504047291 */ /* 0x002fe2000f8ec0ff */
[----:B------:R-:W1:Y:S11]  /*07b0*/  FENCE.VIEW.ASYNC.S ;  /* 0x00000000000073c6 */ /* 0x000e760000000000 */
[----:B-1----:R2:W1:Y:S01]  /*07c0*/  SYNCS.EXCH.64 URZ, [UR4+0x60], UR8 ;  /* 0x0000600804ff75b2 */ /* 0x0024620008000100 */
[----:B------:R2:W1:Y:S01]  /*07d0*/  SYNCS.EXCH.64 URZ, [UR4+0x80], UR6 ;  /* 0x0000800604ff75b2 */ /* 0x0004620008000100 */
[----:B------:R2:W1:Y:S01]  /*07e0*/  SYNCS.EXCH.64 URZ, [UR4+0x68], UR8 ;  /* 0x0000680804ff75b2 */ /* 0x0004620008000100 */
[----:B------:R2:W1:Y:S01]  /*07f0*/  SYNCS.EXCH.64 URZ, [UR4+0x88], UR6 ;  /* 0x0000880604ff75b2 */ /* 0x0004620008000100 */
[----:B------:R2:W1:Y:S01]  /*0800*/  SYNCS.EXCH.64 URZ, [UR4+0x70], UR8 ;  /* 0x0000700804ff75b2 */ /* 0x0004620008000100 */
[----:B------:R2:W1:Y:S01]  /*0810*/  SYNCS.EXCH.64 URZ, [UR4+0x90], UR6 ;  /* 0x0000900604ff75b2 */ /* 0x0004620008000100 */
[----:B------:R2:W1:Y:S01]  /*0820*/  SYNCS.EXCH.64 URZ, [UR4+0x78], UR8 ;  /* 0x0000780804ff75b2 */ /* 0x0004620008000100 */
[----:B------:R2:W1:Y:S02]  /*0830*/  SYNCS.EXCH.64 URZ, [UR4+0x98], UR6 ;  /* 0x0000980604ff75b2 */ /* 0x0004640008000100 */
[----:B--2---:R-:W-:Y:S01]  /*0840*/  NOP ;  /* 0x0000000000007918 */ /* 0x004fe20000000000 */
.L_x_10:
[----:B------:R-:W2:Y:S01]  /*0850*/  SHFL.IDX PT, R2, R86, RZ, 0x1f ;  /* 0x00001fff56027589 */ /* 0x000ea200000e0000 */
[----:B------:R-:W-:Y:S01]  /*0860*/  NOP ;  /* 0x0000000000007918 */ /* 0x000fe20000000000 */
[----:B--2---:R-:W-:-:S13]  /*0870*/  ISETP.NE.AND P0, PT, R2, 0x3, PT ;  /* 0x000000030200780c */ /* 0x004fda0003f05270 */
[----:B------:R-:W-:Y:S05]  /*0880*/  @P0 BRA `(.L_x_11) ;  /* 0x0000000000300947 */ /* 0x000fea0003800000 */
[----:B-1----:R-:W1:Y:S01]  /*0890*/  S2UR UR4, SR_CgaCtaId ;  /* 0x00000000000479c3 */ /* 0x002e620000008800 */
[----:B------:R-:W-:Y:S01]  /*08a0*/  UMOV UR6, 0x400 ;  /* 0x0000040000067882 */ /* 0x000fe20000000000 */
[----:B------:R-:W-:Y:S01]  /*08b0*/  UMOV UR5, 0x20 ;  /* 0x0000002000057882 */ /* 0x000fe20000000000 */
[----:B------:R-:W-:Y:S01]  /*08c0*/  ELECT P0, URZ, PT ;  /* 0x0000000000ff782f */ /* 0x000fe20003800000 */
[----:B-1----:R-:W-:Y:S02]  /*08d0*/  ULEA UR6, UR4, UR6, 0x18 ;  /* 0x0000000604067291 */ /* 0x002fe4000f8ec0ff */
[----:B------:R-:W-:-:S04]  /*08e0*/  UIADD3 UR4, UPT, UPT, -UR5, 0x100000, URZ ;  /* 0x0010000005047890 */ /* 0x000fc8000fffe1ff */
[----:B------:R-:W-:Y:S02]  /*08f0*/  USHF.L.U32 UR5, UR4, 0xb, URZ ;  /* 0x0000000b04057899 */ /* 0x000fe400080006ff */
[----:B------:R-:W-:Y:S01]  /*0900*/  USHF.L.U32 UR4, UR4, 0x1, URZ ;  /* 0x0000000104047899 */ /* 0x000fe200080006ff */
[----:B------:R-:W1:Y:S11]  /*0910*/  FENCE.VIEW.ASYNC.S ;  /* 0x00000000000073c6 */ /* 0x000e760000000000 */
[----:B-1----:R2:W1:Y:S01]  /*0920*/  SYNCS.EXCH.64 URZ, [UR6+0xa0], UR4 ;  /* 0x0000a00406ff75b2 */ /* 0x0024620008000100 */
[----:B------:R2:W1:Y:S02]  /*0930*/  SYNCS.EXCH.64 URZ, [UR6+0xa8], UR4 ;  /* 0x0000a80406ff75b2 */ /* 0x0004640008000100 */
[----:B--2---:R-:W-:Y:S01]  /*0940*/  NOP ;  /* 0x0000000000007918 */ /* 0x004fe20000000000 */
.L_x_11:
[----:B------:R-:W2:Y:S01]  /*0950*/  SHFL.IDX PT, R2, R86, RZ, 0x1f ;  /* 0x00001fff56027589 */ /* 0x000ea200000e0000 */
[----:B------:R-:W-:Y:S01]  /*0960*/  NOP ;  /* 0x0000000000007918 */ /* 0x000fe20000000000 */
[----:B--2---:R-:W-:-:S13]  /*0970*/  ISETP.NE.AND P0, PT, R2, 0x4, PT ;  /* 0x000000040200780c */ /* 0x004fda0003f05270 */
[----:B------:R-:W-:Y:S05]  /*0980*/  @P0 BRA `(.L_x_12) ;  /* 0x0000000000440947 */ /* 0x000fea0003800000 */
[----:B-1----:R-:W1:Y:S01]  /*0990*/  S2UR UR6, SR_CgaCtaId ;  /* 0x00000000000679c3 */ /* 0x002e620000008800 */
[----:B------:R-:W-:Y:S01]  /*09a0*/  UMOV UR4, 0x100 ;  /* 0x0000010000047882 */ /* 0x000fe20000000000 */
[----:B------:R-:W-:Y:S01]  /*09b0*/  UMOV UR5, 0x400 ;  /* 0x0000040000057882 */ /* 0x000fe20000000000 */
[----:B------:R-:W-:Y:S01]  /*09c0*/  USEL UR4, UR4, 0xe0, UP3 ;  /* 0x000000e004047887 */ /* 0x000fe20009800000 */
[----:B------:R-:W-:Y:S01]  /*09d0*/  UMOV UR8, 0x1 ;  /* 0x0000000100087882 */ /* 0x000fe20000000000 */
[----:B------:R-:W-:Y:S01]  /*09e0*/  ELECT P0, URZ, PT ;  /* 0x0000000000ff782f */ /* 0x000fe20003800000 */
[----:B------:R-:W-:-:S04]  /*09f0*/  UIADD3 UR8, UPT, UPT, -UR8, 0x100000, URZ ;  /* 0x0010000008087890 */ /* 0x000fc8000fffe1ff */
[----:B------:R-:W-:Y:S02]  /*0a00*/  USHF.L.U32 UR9, UR8, 0xb, URZ ;  /* 0x0000000b08097899 */ /* 0x000fe400080006ff */
[----:B------:R-:W-:Y:S02]  /*0a10*/  USHF.L.U32 UR8, UR8, 0x1, URZ ;  /* 0x0000000108087899 */ /* 0x000fe400080006ff */
[----:B-1----:R-:W-:Y:S02]  /*0a20*/  ULEA UR6, UR6, UR5, 0x18 ;  /* 0x0000000506067291 */ /* 0x002fe4000f8ec0ff */
[----:B------:R-:W-:-:S04]  /*0a30*/  UIADD3 UR4, UPT, UPT, -UR4, 0x100000, URZ ;  /* 0x0010000004047890 */ /* 0x000fc8000fffe1ff */
[----:B------:R-:W-:Y:S02]  /*0a40*/  USHF.L.U32 UR5, UR4, 0xb, URZ ;  /* 0x0000000b04057899 */ /* 0x000fe400080006ff */
[----:B------:R-:W-:Y:S01]  /*0a50*/  USHF.L.U32 UR4, UR4, 0x1, URZ ;  /* 0x0000000104047899 */ /* 0x000fe200080006ff */
[----:B------:R-:W1:Y:S03]  /*0a60*/  FENCE.VIEW.ASYNC.S ;  /* 0x00000000000073c6 */ /* 0x000e660000000000 */
[----:B-1----:R2:W1:Y:S08]  /*0a70*/  SYNCS.EXCH.64 URZ, [UR6+0xb0], UR8 ;  /* 0x0000b00806ff75b2 */ /* 0x0024700008000100 */
[----:B------:R2:W1:Y:S02]  /*0a80*/  SYNCS.EXCH.64 URZ, [UR6+0xb8], UR4 ;  /* 0x0000b80406ff75b2 */ /* 0x0004640008000100 */
[----:B--2---:R-:W-:Y:S01]  /*0a90*/  NOP ;  /* 0x0000000000007918 */ /* 0x004fe20000000000 */
.L_x_12:
[----:B------:R-:W2:Y:S01]  /*0aa0*/  SHFL.IDX PT, R2, R86, RZ, 0x1f ;  /* 0x00001fff56027589 */ /* 0x000ea200000e0000 */
[----:B------:R-:W1:Y:S01]  /*0ab0*/  S2UR UR51, SR_CTAID.X ;  /* 0x00000000003379c3 */ /* 0x000e620000002500 */
[----:B------:R-:W-:-:S07]  /*0ac0*/  NOP ;  /* 0x0000000000007918 */ /* 0x000fce0000000000 */
[----:B------:R-:W1:Y:S01]  /*0ad0*/  S2UR UR24, SR_CTAID.Y ;  /* 0x00000000001879c3 */ /* 0x000e620000002600 */
[----:B--2---:R-:W-:-:S13]  /*0ae0*/  ISETP.NE.AND P0, PT, R2, 0x5, PT ;  /* 0x000000050200780c */ /* 0x004fda0003f05270 */
[----:B-1----:R-:W-:Y:S05]  /*0af0*/  @P0 BRA `(.L_x_13) ;  /* 0x0000000000480947 */ /* 0x002fea0003800000 */
[----:B------:R-:W1:Y:S01]  /*0b00*/  S2UR UR4, SR_CgaCtaId ;  /* 0x00000000000479c3 */ /* 0x000e620000008800 */
        /* <DEDUP_REMOVED lines=12> */
[----:B-1----:R1:W2:Y:S01]  /*0bd0*/  SYNCS.EXCH.64 URZ, [UR4+0xc0], UR8 ;  /* 0x0000c00804ff75b2 */ /* 0x0022a20008000100 */
[----:B------:R1:W1:Y:S01]  /*0be0*/  SYNCS.EXCH.64 URZ, [UR4+0xd0], UR6 ;  /* 0x0000d00604ff75b2 */ /* 0x0002620008000100 */
[----:B------:R1:W1:Y:S01]  /*0bf0*/  SYNCS.EXCH.64 URZ, [UR4+0xc8], UR8 ;  /* 0x0000c80804ff75b2 */ /* 0x0002620008000100 */
[----:B------:R1:W1:Y:S01]  /*0c00*/  SYNCS.EXCH.64 URZ, [UR4+0xd8], UR6 ;  /* 0x0000d80604ff75b2 */ /* 0x0002620008000100 */
[----:B------:R-:W-:Y:S01]  /*0c10*/  NOP ;  /* 0x0000000000007918 */ /* 0x000fe20000000000 */
.L_x_13:
[----:B------:R-:W-:-:S05]  /*0c20*/  CS2R.32 R78, SR_CgaSize ;  /* 0x00000000004e7805 */ /* 0x000fca0000008a00 */
[----:B------:R-:W-:-:S05]  /*0c30*/  IMAD R78, R78, -0xa0, RZ ;  /* 0xffffff604e4e7824 */ /* 0x000fca00078e02ff */
[----:B------:R-:W-:-:S14]  /*0c40*/  R2UR UR5, R78 ;  /* 0x000000004e0572ca */ /* 0x000fdc00000e0000 */
[----:B------:R-:W3:Y:S01]  /*0c50*/  LDCU UR5, c[0x0][UR5+0x2b0] ;  /* 0x00005600050577ac */ /* 0x000ee20008000800 */
[----:B------:R-:W-:Y:S02]  /*0c60*/  I2FP.F32.U32 R78, UR51 ;  /* 0x00000033004e7c45 */ /* 0x000fe40008201000 */
[----:B------:R-:W-:-:S05]  /*0c70*/  CS2R.32 R3, SR_CgaSize ;  /* 0x0000000000037805 */ /* 0x000fca0000008a00 */
[----:B------:R-:W-:-:S06]  /*0c80*/  IMAD R3, R3, -0xa0, RZ ;  /* 0xffffff6003037824 */ /* 0x000fcc00078e02ff */
[----:B------:R-:W4:Y:S01]  /*0c90*/  LDC R3, c[0x0][R3+0x2a0] ;  /* 0x0000a80003037b82 */ /* 0x000f220000000800 */
[----:B------:R-:W-:Y:S02]  /*0ca0*/  I2FP.F32.U32 R77, UR24 ;  /* 0x00000018004d7c45 */ /* 0x000fe40008201000 */
[----:B------:R-:W-:-:S05]  /*0cb0*/  CS2R.32 R2, SR_CgaSize ;  /* 0x0000000000027805 */ /* 0x000fca0000008a00 */
[----:B------:R-:W-:-:S05]  /*0cc0*/  IMAD R2, R2, -0xa0, RZ ;  /* 0xffffff6002027824 */ /* 0x000fca00078e02ff */
[----:B-1----:R-:W-:-:S14]  /*0cd0*/  R2UR UR4, R2 ;  /* 0x00000000020472ca */ /* 0x002fdc00000e0000 */
[----:B------:R-:W1:Y:S01]  /*0ce0*/  LDCU UR4, c[0x0][UR4+0x2b4] ;  /* 0x00005680040477ac */ /* 0x000e620008000800 */
[----:B------:R-:W-:Y:S01]  /*0cf0*/  NOP ;  /* 0x0000000000007918 */ /* 0x000fe20000000000 */
[----:B------:R-:W2:Y:S01]  /*0d00*/  LDCU UR19, c[0x0][0xc24] ;  /* 0x00018480ff1377ac */ /* 0x000ea20008000800 */
[----:B------:R-:W-:-:S05]  /*0d10*/  CS2R.32 R2, SR_CgaSize ;  /* 0x0000000000027805 */ /* 0x000fca0000008a00 */
[----:B------:R-:W-:-:S06]  /*0d20*/  IMAD R2, R2, -0xa0, RZ ;  /* 0xffffff6002027824 */ /* 0x000fcc00078e02ff */
[----:B------:R-:W4:Y:S01]  /*0d30*/  LDC R2, c[0x0][R2+0x2a4] ;  /* 0x0000a90002027b82 */ /* 0x000f220000000800 */
[----:B---3--:R-:W-:-:S07]  /*0d40*/  FMUL R78, R78, UR5 ;  /* 0x000000054e4e7c20 */ /* 0x008fce0008400000 */
[----:B------:R-:W3:Y:S01]  /*0d50*/  S2UR UR52, SR_CTAID.Z ;  /* 0x00000000003479c3 */ /* 0x000ee20000002700 */
[----:B-1----:R-:W-:Y:S01]  /*0d60*/  FMUL R77, R77, UR4 ;  /* 0x000000044d4d7c20 */ /* 0x002fe20008400000 */
[----:B------:R-:W1:Y:S01]  /*0d70*/  F2I.U32.TRUNC.NTZ R78, R78 ;  /* 0x0000004e004e7305 */ /* 0x000e62000020f000 */
[----:B--2---:R-:W-:-:S07]  /*0d80*/  UISETP.GE.AND UP0, UPT, UR19, 0x1, UPT ;  /* 0x000000011300788c */ /* 0x004fce000bf06270 */
[----:B------:R-:W2:Y:S01]  /*0d90*/  F2I.U32.TRUNC.NTZ R77, R77 ;  /* 0x0000004d004d7305 */ /* 0x000ea2000020f000 */
[----:B-1----:R-:W-:-:S05]  /*0da0*/  IADD3 R78, PT, PT, -R78, RZ, RZ ;  /* 0x000000ff4e4e7210 */ /* 0x002fca0007ffe1ff */
[----:B----4-:R-:W-:Y:S01]  /*0db0*/  IMAD R78, R3, R78, UR51 ;  /* 0x00000033034e7e24 */ /* 0x010fe2000f8e024e */
[----:B--2---:R-:W-:-:S05]  /*0dc0*/  IADD3 R77, PT, PT, -R77, RZ, RZ ;  /* 0x000000ff4d4d7210 */ /* 0x004fca0007ffe1ff */
[----:B------:R-:W-:Y:S01]  /*0dd0*/  IMAD R77, R2, R77, UR24 ;  /* 0x00000018024d7e24 */ /* 0x000fe2000f8e024d */
[----:B------:R-:W-:Y:S06]  /*0de0*/  BAR.SYNC.DEFER_BLOCKING 0x0 ;  /* 0x0000000000007b1d */ /* 0x000fec0000010000 */
[----:B---3--:R-:W-:Y:S05]  /*0df0*/  BRA.U !UP0, `(.L_x_14) ;  /* 0x0000000108d47547 */ /* 0x008fea000b800000 */
[----:B------:R-:W1:Y:S01]  /*0e00*/  LDCU.128 UR20, c[0x0][0xc10] ;  /* 0x00018200ff1477ac */ /* 0x000e620008000c00 */
[----:B------:R-:W2:Y:S01]  /*0e10*/  LDCU UR6, c[0x0][0x370] ;  /* 0x00006e00ff0677ac */ /* 0x000ea20008000800 */
[----:B------:R-:W3:Y:S01]  /*0e20*/  LDCU UR4, c[0x0][0x374] ;  /* 0x00006e80ff0477ac */ /* 0x000ee20008000800 */
[----:B------:R-:W4:Y:S01]  /*0e30*/  LDCU UR25, c[0x0][0xc0c] ;  /* 0x00018180ff1977ac */ /* 0x000f220008000800 */
[----:B------:R-:W4:Y:S01]  /*0e40*/  LDCU UR5, c[0x0][0xc20] ;  /* 0x00018400ff0577ac */ /* 0x000f220008000800 */
[----:B------:R-:W4:Y:S01]  /*0e50*/  LDCU.64 UR16, c[0x0][0xc28] ;  /* 0x00018500ff1077ac */ /* 0x000f220008000a00 */
[----:B-1----:R-:W-:Y:S02]  /*0e60*/  UISETP.NE.AND UP0, UPT, UR22, 0x1, UPT ;  /* 0x000000011600788c */ /* 0x002fe4000bf05270 */
[----:B---3--:R-:W-:Y:S02]  /*0e70*/  UIMAD.WIDE.U32 UR8, UR4, UR23, URZ ;  /* 0x00000017040872a5 */ /* 0x008fe4000f8e00ff */
[----:B--2---:R-:W-:-:S02]  /*0e80*/  UIMAD.WIDE.U32 UR10, UR6, UR20, URZ ;  /* 0x00000014060a72a5 */ /* 0x004fc4000f8e00ff */
[----:B----4-:R-:W-:Y:S02]  /*0e90*/  UISETP.NE.AND UP2, UPT, UR25, 0x1, UPT ;  /* 0x000000011900788c */ /* 0x010fe4000bf45270 */
[----:B------:R-:W-:Y:S01]  /*0ea0*/  UISETP.NE.AND UP4, UPT, UR19, 0x1, UPT ;  /* 0x000000011300788c */ /* 0x000fe2000bf85270 */
[----:B------:R-:W-:Y:S02]  /*0eb0*/  UMOV UR8, UR9 ;  /* 0x0000000900087c82 */ /* 0x000fe40008000000 */
[----:B------:R-:W-:Y:S01]  /*0ec0*/  UMOV UR10, UR11 ;  /* 0x0000000b000a7c82 */ /* 0x000fe20008000000 */
[----:B------:R-:W-:Y:S02]  /*0ed0*/  @UP0 USHF.R.U32.HI UR4, URZ, UR5, UR8 ;  /* 0x00000005ff040299 */ /* 0x000fe40008011608 */
[----:B------:R-:W-:Y:S02]  /*0ee0*/  UIMAD.WIDE.U32 UR12, UR24, UR23, URZ ;  /* 0x00000017180c72a5 */ /* 0x000fe4000f8e00ff */
[----:B------:R-:W-:-:S02]  /*0ef0*/  UIMAD.WIDE.U32 UR8, UR4, UR16, URZ ;  /* 0x00000010040872a5 */ /* 0x000fc4000f8e00ff */
[----:B------:R-:W-:Y:S02]  /*0f00*/  @UP2 USHF.R.U32.HI UR6, URZ, UR21, UR10 ;  /* 0x00000015ff062299 */ /* 0x000fe4000801160a */
[----:B------:R-:W-:Y:S02]  /*0f10*/  UIMAD.WIDE.U32 UR14, UR51, UR20, URZ ;  /* 0x00000014330e72a5 */ /* 0x000fe4000f8e00ff */
[----:B------:R-:W-:Y:S01]  /*0f20*/  UIMAD.WIDE.U32 UR10, UR6, UR16, URZ ;  /* 0x00000010060a72a5 */ /* 0x000fe2000f8e00ff */
[----:B------:R-:W-:Y:S01]  /*0f30*/  UMOV UR12, UR13 ;  /* 0x0000000d000c7c82 */ /* 0x000fe20008000000 */
[----:B------:R-:W-:Y:S01]  /*0f40*/  UMOV UR8, UR9 ;  /* 0x0000000900087c82 */ /* 0x000fe20008000000 */
[----:B------:R-:W-:Y:S02]  /*0f50*/  USHF.R.U32.HI UR12, URZ, UR5, UR12 ;  /* 0x00000005ff0c7299 */ /* 0x000fe4000801160c */
[----:B------:R-:W-:Y:S01]  /*0f60*/  @UP4 USHF.R.U32.HI UR4, URZ, UR17, UR8 ;  /* 0x00000011ff044299 */ /* 0x000fe20008011608 */
[----:B------:R-:W-:Y:S01]  /*0f70*/  UMOV UR14, UR15 ;  /* 0x0000000f000e7c82 */ /* 0x000fe20008000000 */
[----:B------:R-:W-:Y:S01]  /*0f80*/  UMOV UR10, UR11 ;  /* 0x0000000b000a7c82 */ /* 0x000fe20008000000 */
[----:B------:R-:W-:-:S02]  /*0f90*/  USHF.R.U32.HI UR14, URZ, UR21, UR14 ;  /* 0x00000015ff0e7299 */ /* 0x000fc4000801160e */
[----:B------:R-:W-:Y:S02]  /*0fa0*/  USEL UR5, UR24, UR12, !UP0 ;  /* 0x0000000c18057287 */ /* 0x000fe4000c000000 */
[----:B------:R-:W-:Y:S02]  /*0fb0*/  @UP4 USHF.R.U32.HI UR6, URZ, UR17, UR10 ;  /* 0x00000011ff064299 */ /* 0x000fe4000801160a */
[----:B------:R-:W-:Y:S02]  /*0fc0*/  UIMAD UR7, UR4, UR19, URZ ;  /* 0x00000013040772a4 */ /* 0x000fe4000f8e02ff */
[----:B------:R-:W-:Y:S02]  /*0fd0*/  USEL UR4, UR51, UR14, !UP2 ;  /* 0x0000000e33047287 */ /* 0x000fe4000d000000 */
[----:B------:R-:W-:Y:S02]  /*0fe0*/  UIMAD UR10, UR6, UR19, URZ ;  /* 0x00000013060a72a4 */ /* 0x000fe4000f8e02ff */
[----:B------:R-:W-:-:S02]  /*0ff0*/  UISETP.GE.AND UP0, UPT, UR5, UR7, UPT ;  /* 0x000000070500728c */ /* 0x000fc4000bf06270 */
[----:B------:R-:W-:Y:S02]  /*1000*/  UIMAD.WIDE.U32 UR8, UR5, UR16, URZ ;  /* 0x00000010050872a5 */ /* 0x000fe4000f8e00ff */
[----:B------:R-:W-:Y:S02]  /*1010*/  UISETP.GE.OR UP0, UPT, UR4, UR10, UP0 ;  /* 0x0000000a0400728c */ /* 0x000fe40008706670 */
[----:B------:R-:W-:Y:S02]  /*1020*/  UIMAD.WIDE.U32 UR10, UR4, UR16, URZ ;  /* 0x00000010040a72a5 */ /* 0x000fe4000f8e00ff */
[----:B------:R-:W-:Y:S01]  /*1030*/  UIADD3 UR10, UPT, UPT, -UR4, URZ, URZ ;  /* 0x000000ff040a7290 */ /* 0x000fe2000fffe1ff */
[----:B------:R-:W-:Y:S01]  /*1040*/  UMOV UR8, UR9 ;  /* 0x0000000900087c82 */ /* 0x000fe20008000000 */
[----:B------:R-:W-:Y:S02]  /*1050*/  UIADD3 UR9, UPT, UPT, -UR5, URZ, URZ ;  /* 0x000000ff05097290 */ /* 0x000fe4000fffe1ff */
[----:B------:R-:W-:-:S03]  /*1060*/  USHF.R.U32.HI UR8, URZ, UR17, UR8 ;  /* 0x00000011ff087299 */ /* 0x000fc60008011608 */
[----:B------:R-:W-:Y:S01]  /*1070*/  @!UP0 UMOV UR7, UR11 ;  /* 0x0000000b00078c82 */ /* 0x000fe20008000000 */
[----:B------:R-:W-:Y:S02]  /*1080*/  UIMAD UR24, UR22, UR9, UR24 ;  /* 0x00000009161872a4 */ /* 0x000fe4000f8e0218 */
[----:B------:R-:W-:Y:S02]  /*1090*/  USEL UR8, UR5, UR8, !UP4 ;  /* 0x0000000805087287 */ /* 0x000fe4000e000000 */
[----:B------:R-:W-:Y:S02]  /*10a0*/  @!UP0 USHF.R.U32.HI UR7, URZ, UR17, UR7 ;  /* 0x00000011ff078299 */ /* 0x000fe40008011607 */
[----:B------:R-:W-:Y:S02]  /*10b0*/  UIADD3 UR9, UPT, UPT, -UR8, URZ, URZ ;  /* 0x000000ff08097290 */ /* 0x000fe4000fffe1ff */
[----:B------:R-:W-:Y:S02]  /*10c0*/  @!UP0 USEL UR7, UR4, UR7, !UP4 ;  /* 0x0000000704078287 */ /* 0x000fe4000e000000 */
[----:B------:R-:W-:-:S02]  /*10d0*/  UIMAD UR9, UR19, UR9, UR5 ;  /* 0x00000009130972a4 */ /* 0x000fc4000f8e0205 */
[----:B------:R-:W-:Y:S02]  /*10e0*/  @!UP0 UIADD3 UR8, UPT, UPT, UR8, -UR7, URZ ;  /* 0x8000000708088290 */ /* 0x000fe4000fffe0ff */
[----:B------:R-:W-:Y:S02]  /*10f0*/  @!UP0 UIMAD UR7, UR9, UR6, UR7 ;  /* 0x00000006090782a4 */ /* 0x000fe4000f8e0207 */
[----:B------:R-:W-:Y:S02]  /*1100*/  @!UP0 UIMAD UR5, UR8, UR19, UR4 ;  /* 0x00000013080582a4 */ /* 0x000fe4000f8e0204 */
[----:B------:R-:W-:Y:S02]  /*1110*/  UIMAD UR6, UR25, UR10, UR51 ;  /* 0x0000000a190672a4 */ /* 0x000fe4000f8e0233 */
[----:B------:R-:W-:Y:S01]  /*1120*/  UIMAD UR24, UR5, UR22, UR24 ;  /* 0x00000016051872a4 */ /* 0x000fe2000f8e0218 */
[----:B------:R-:W-:Y:S02]  /*1130*/  @!UP0 UMOV UR4, UR7 ;  /* 0x0000000700048c82 */ /* 0x000fe40008000000 */
[----:B------:R-:W-:-:S12]  /*1140*/  UIMAD UR51, UR4, UR25, UR6 ;  /* 0x00000019043372a4 */ /* 0x000fd8000f8e0206 */
.L_x_14:
[----:B------:R-:W1:Y:S02]  /*1150*/  LDCU UR4, c[0x0][0xc30] ;  /* 0x00018600ff0477ac */ /* 0x000e640008000800 */
[----:B-1----:R-:W-:-:S09]  /*1160*/  UISETP.NE.AND UP0, UPT, UR4, 0x1, UPT ;  /* 0x000000010400788c */ /* 0x002fd2000bf05270 */
[----:B------:R-:W-:Y:S05]  /*1170*/  BRA.U UP0, `(.L_x_15) ;  /* 0x0000000100447547 */ /* 0x000fea000b800000 */
[----:B------:R-:W1:Y:S01]  /*1180*/  LDCU.128 UR8, c[0x0][0xc10] ;  /* 0x00018200ff0877ac */ /* 0x000e620008000c00 */
[----:B------:R-:W2:Y:S01]  /*1190*/  LDCU UR12, c[0x0][0xc0c] ;  /* 0x00018180ff0c77ac */ /* 0x000ea20008000800 */
[----:B------:R-:W3:Y:S01]  /*11a0*/  LDCU UR13, c[0x0][0xc20] ;  /* 0x00018400ff0d77ac */ /* 0x000ee20008000800 */
[----:B-1----:R-:W-:Y:S02]  /*11b0*/  UIMAD.WIDE.U32 UR6, UR51, UR8, URZ ;  /* 0x00000008330672a5 */ /* 0x002fe4000f8e00ff */
[----:B------:R-:W-:Y:S02]  /*11c0*/  UIMAD.WIDE.U32 UR4, UR24, UR11, URZ ;  /* 0x0000000b180472a5 */ /* 0x000fe4000f8e00ff */
[----:B--2---:R-:W-:Y:S02]  /*11d0*/  UISETP.NE.AND UP2, UPT, UR12, 0x1, UPT ;  /* 0x000000010c00788c */ /* 0x004fe4000bf45270 */
[----:B------:R-:W-:Y:S01]  /*11e0*/  UISETP.NE.AND UP0, UPT, UR10, 0x1, UPT ;  /* 0x000000010a00788c */ /* 0x000fe2000bf05270 */
[----:B------:R-:W-:-:S02]  /*11f0*/  UMOV UR6, UR7 ;  /* 0x0000000700067c82 */ /* 0x000fc40008000000 */
[----:B------:R-:W-:Y:S01]  /*1200*/  UMOV UR4, UR5 ;  /* 0x0000000500047c82 */ /* 0x000fe20008000000 */
[----:B------:R-:W-:Y:S02]  /*1210*/  USHF.R.U32.HI UR6, URZ, UR9, UR6 ;  /* 0x00000009ff067299 */ /* 0x000fe40008011606 */
[----:B---3--:R-:W-:Y:S02]  /*1220*/  USHF.R.U32.HI UR4, URZ, UR13, UR4 ;  /* 0x0000000dff047299 */ /* 0x008fe40008011604 */
[----:B------:R-:W-:Y:S02]  /*1230*/  USEL UR5, UR51, UR6, !UP2 ;  /* 0x0000000633057287 */ /* 0x000fe4000d000000 */
[----:B------:R-:W-:-:S04]  /*1240*/  USEL UR4, UR24, UR4, !UP0 ;  /* 0x0000000418047287 */ /* 0x000fc8000c000000 */
[----:B------:R-:W-:Y:S02]  /*1250*/  UIADD3 UR6, UPT, UPT, UR5, -UR4, URZ ;  /* 0x8000000405067290 */ /* 0x000fe4000fffe0ff */
[----:B------:R-:W-:Y:S02]  /*1260*/  UIADD3 UR4, UPT, UPT, -UR5, UR4, URZ ;  /* 0x0000000405047290 */ /* 0x000fe4000fffe1ff */
[----:B------:R-:W-:Y:S02]  /*1270*/  UIMAD UR24, UR6, UR10, UR24 ;  /* 0x0000000a061872a4 */ /* 0x000fe4000f8e0218 */
[----:B------:R-:W-:-:S12]  /*1280*/  UIMAD UR51, UR4, UR12, UR51 ;  /* 0x0000000c043372a4 */ /* 0x000fd8000f8e0233 */
.L_x_15:
[----:B------:R-:W-:Y:S01]  /*1290*/  BAR.SYNC.DEFER_BLOCKING 0x0 ;  /* 0x0000000000007b1d */ /* 0x000fe20000010000 */
[----:B------:R-:W-:Y:S01]  /*12a0*/  UISETP.NE.AND UP0, UPT, UR18, 0x2, UPT ;  /* 0x000000021200788c */ /* 0x000fe2000bf05270 */
[----:B------:R-:W-:Y:S02]  /*12b0*/  ISETP.NE.OR P3, PT, R0, 0x2, !P3 ;  /* 0x000000020000780c */ /* 0x000fe40005f65670 */
[----:B------:R-:W-:Y:S02]  /*12c0*/  LOP3.LUT R0, R83, 0x1f, RZ, 0xc0, !PT ;  /* 0x0000001f53007812 */ /* 0x000fe400078ec0ff */
[----:B------:R-:W1:Y:S04]  /*12d0*/  LDCU UR39, c[0x0][0xc24] ;  /* 0x00018480ff2777ac */ /* 0x000e680008000800 */
[----:B------:R-:W-:Y:S05]  /*12e0*/  BRA.U UP0, `(.L_x_16) ;  /* 0x0000001900d07547 */ /* 0x000fea000b800000 */
[----:B------:R-:W2:Y:S01]  /*12f0*/  LDCU UR5, c[0x0][0x388] ;  /* 0x00007100ff0577ac */ /* 0x000ea20008000800 */
[----:B------:R-:W-:Y:S01]  /*1300*/  PLOP3.LUT P1, PT, PT, PT, UP3, 0x80, 0x8 ;  /* 0x000000000008781c */ /* 0x000fe20003f2f038 */
[----:B------:R-:W-:Y:S01]  /*1310*/  IMAD.MOV.U32 R2, RZ, RZ, RZ ;  /* 0x000000ffff027224 */ /* 0x000fe200078e00ff */
[----:B------:R-:W-:Y:S01]  /*1320*/  ISETP.EQ.OR P2, PT, R0, RZ, P3 ;  /* 0x000000ff0000720c */ /* 0x000fe20001f42670 */
[----:B------:R-:W3:Y:S01]  /*1330*/  LDCU UR8, c[0x0][0x38c] ;  /* 0x00007180ff0877ac */ /* 0x000ee20008000800 */
[----:B------:R-:W-:Y:S01]  /*1340*/  PLOP3.LUT P1, PT, P1, PT, PT, 0x8, 0x80 ;  /* 0x000000000080781c */ /* 0x000fe20000f2e170 */
[----:B------:R-:W4:Y:S01]  /*1350*/  LDCU.64 UR6, c[0x0][0x390] ;  /* 0x00007200ff0677ac */ /* 0x000f220008000a00 */
[----:B------:R-:W1:Y:S01]  /*1360*/  LDCU UR62, c[0x0][0x370] ;  /* 0x00006e00ff3e77ac */ /* 0x000e620008000800 */
[----:B------:R-:W1:Y:S01]  /*1370*/  LDCU.64 UR54, c[0x0][0x348] ;  /* 0x00006900ff3677ac */ /* 0x000e620008000a00 */
[----:B--2---:R-:W-:Y:S01]  /*1380*/  UIADD3 UR5, UPT, UPT, UR5, 0x3f, URZ ;  /* 0x0000003f05057890 */ /* 0x004fe2000fffe0ff */
[----:B------:R-:W2:Y:S03]  /*1390*/  LDCU UR61, c[0x0][0x374] ;  /* 0x00006e80ff3d77ac */ /* 0x000ea60008000800 */
[----:B------:R-:W-:Y:S01]  /*13a0*/  USHF.R.S32.HI UR4, URZ, 0x1f, UR5 ;  /* 0x0000001fff047899 */ /* 0x000fe20008011405 */
[----:B------:R-:W-:Y:S01]  /*13b0*/  UMOV UR40, 0x1 ;  /* 0x0000000100287882 */ /* 0x000fe20000000000 */
[----:B------:R-:W-:-:S02]  /*13c0*/  UMOV UR44, URZ ;  /* 0x000000ff002c7c82 */ /* 0x000fc40008000000 */
[----:B------:R-:W-:Y:S01]  /*13d0*/  ULEA.HI UR4, UR4, UR5, URZ, 0x6 ;  /* 0x0000000504047291 */ /* 0x000fe2000f8f30ff */
[----:B------:R-:W-:Y:S01]  /*13e0*/  UMOV UR30, URZ ;  /* 0x000000ff001e7c82 */ /* 0x000fe20008000000 */
[----:B------:R-:W-:Y:S02]  /*13f0*/  UMOV UR52, URZ ;  /* 0x000000ff00347c82 */ /* 0x000fe40008000000 */
[----:B------:R-:W-:-:S04]  /*1400*/  USHF.R.S32.HI UR4, URZ, 0x6, UR4 ;  /* 0x00000006ff047899 */ /* 0x000fc80008011404 */
[----:B---3--:R-:W-:-:S04]  /*1410*/  UIMAD UR4, UR4, UR8, URZ ;  /* 0x00000008040472a4 */ /* 0x008fc8000f8e02ff */
[----:B----4-:R-:W-:-:S04]  /*1420*/  UIMAD UR4, UR4, UR6, URZ ;  /* 0x00000006040472a4 */ /* 0x010fc8000f8e02ff */
[----:B------:R-:W-:-:S04]  /*1430*/  UIMAD UR63, UR4, UR7, URZ ;  /* 0x00000007043f72a4 */ /* 0x000fc8000f8e02ff */
[----:B------:R-:W-:Y:S02]  /*1440*/  UISETP.NE.AND UP1, UPT, UR63, URZ, UPT ;  /* 0x000000ff3f00728c */ /* 0x000fe4000bf25270 */
[----:B------:R-:W-:-:S04]  /*1450*/  UISETP.LT.U32.AND UP0, UPT, UR63, 0x6, UPT ;  /* 0x000000063f00788c */ /* 0x000fc8000bf01070 */
[----:B------:R-:W-:-:S04]  /*1460*/  USEL UR4, UR63, 0x6, UP0 ;  /* 0x000000063f047887 */ /* 0x000fc80008000000 */
[----:B------:R-:W-:Y:S02]  /*1470*/  UIADD3 UR5, UPT, UPT, UR4, -0x1, URZ ;  /* 0xffffffff04057890 */ /* 0x000fe4000fffe0ff */
[----:B------:R-:W-:Y:S02]  /*1480*/  @!UP1 UIADD3 UR5, UPT, UPT, UR4, URZ, URZ ;  /* 0x000000ff04059290 */ /* 0x000fe4000fffe0ff */
[----:B------:R-:W-:Y:S02]  /*1490*/  UIADD3 UR60, UPT, UPT, UR63, -UR4, URZ ;  /* 0x800000043f3c7290 */ /* 0x000fe4000fffe0ff */
[----:B-12---:R-:W-:-:S12]  /*14a0*/  UIADD3 UR64, UPT, UPT, UR5, 0x1, URZ ;  /* 0x0000000105407890 */ /* 0x006fd8000fffe0ff */
.L_x_32:
[----:B------:R-:W1:Y:S01]  /*14b0*/  S2UR UR45, SR_CgaCtaId ;  /* 0x00000000002d79c3 */ /* 0x000e620000008800 */
[----:B------:R-:W-:Y:S01]  /*14c0*/  UMOV UR4, 0x400 ;  /* 0x0000040000047882 */ /* 0x000fe20000000000 */
[----:B------:R-:W-:Y:S01]  /*14d0*/  MOV R0, UR40 ;  /* 0x0000002800007c02 */ /* 0x000fe20008000f00 */
[----:B------:R-:W-:Y:S02]  /*14e0*/  UISETP.NE.AND UP0, UPT, UR63, URZ, UPT ;  /* 0x000000ff3f00728c */ /* 0x000fe4000bf05270 */
[----:B------:R-:W-:Y:S01]  /*14f0*/  USHF.L.U32 UR50, UR51, 0x7, URZ ;  /* 0x0000000733327899 */ /* 0x000fe200080006ff */
[----:B------:R-:W-:Y:S01]  /*1500*/  SHF.L.U32 R0, R0, 0x1f, RZ ;  /* 0x0000001f00007819 */ /* 0x000fe200000006ff */
[----:B------:R-:W-:Y:S01]  /*1510*/  USHF.L.U32 UR34, UR24, 0x7, URZ ;  /* 0x0000000718227899 */ /* 0x000fe200080006ff */
[----:B------:R-:W-:Y:S01]  /*1520*/  UMOV UR31, URZ ;  /* 0x000000ff001f7c82 */ /* 0x000fe20008000000 */
[----:B------:R-:W-:Y:S01]  /*1530*/  UMOV UR38, URZ ;  /* 0x000000ff00267c82 */ /* 0x000fe20008000000 */
[----:B------:R-:W-:Y:S01]  /*1540*/  UMOV UR37, URZ ;  /* 0x000000ff00257c82 */ /* 0x000fe20008000000 */
[----:B------:R-:W-:Y:S01]  /*1550*/  UMOV UR36, URZ ;  /* 0x000000ff00247c82 */ /* 0x000fe20008000000 */
[----:B-1----:R-:W-:-:S04]  /*1560*/  ULEA UR45, UR45, UR4, 0x18 ;  /* 0x000000042d2d7291 */ /* 0x002fc8000f8ec0ff */
[----:B------:R-:W-:-:S09]  /*1570*/  ULEA UR4, UR44, UR45, 0x3 ;  /* 0x0000002d2c047291 */ /* 0x000fd2000f8e18ff */
[----:B------:R1:W2:Y:S01]  /*1580*/  SYNCS.PHASECHK.TRANS64.TRYWAIT P0, [UR4+0x30], R0 ;  /* 0x00003000ff0075a7 */ /* 0x0002a20008001104 */
[----:B------:R-:W-:Y:S05]  /*1590*/  BRA.U !UP0, `(.L_x_17) ;  /* 0x0000000508b47547 */ /* 0x000fea000b800000 */
[----:B------:R-:W3:Y:S01]  /*15a0*/  LDCU.128 UR12, c[0x0][0x480] ;  /* 0x00009000ff0c77ac */ /* 0x000ee20008000c00 */
[----:B------:R-:W4:Y:S01]  /*15b0*/  LDCU.128 UR8, c[0x0][0x490] ;  /* 0x00009200ff0877ac */ /* 0x000f220008000c00 */
[----:B------:R-:W1:Y:S01]  /*15c0*/  LDCU.64 UR26, c[0x0][0x4c0] ;  /* 0x00009800ff1a77ac */ /* 0x000e620008000a00 */
[----:B------:R-:W1:Y:S01]  /*15d0*/  LDCU.64 UR16, c[0x0][0x4f0] ;  /* 0x00009e00ff1077ac */ /* 0x000e620008000a00 */
[----:B------:R-:W1:Y:S01]  /*15e0*/  LDCU UR19, c[0x0][0x4ec] ;  /* 0x00009d80ff1377ac */ /* 0x000e620008000800 */
[----:B---3--:R-:W-:Y:S02]  /*15f0*/  UIMAD.WIDE.U32 UR4, UR50, UR13, URZ ;  /* 0x0000000d320472a5 */ /* 0x008fe4000f8e00ff */
[----:B------:R-:W-:Y:S02]  /*1600*/  UISETP.NE.AND UP0, UPT, UR12, 0x1, UPT ;  /* 0x000000010c00788c */ /* 0x000fe4000bf05270 */
[----:B------:R-:W-:Y:S02]  /*1610*/  USHF.R.U32.HI UR5, URZ, UR14, UR5 ;  /* 0x0000000eff057299 */ /* 0x000fe40008011605 */
[----:B------:R-:W-:-:S02]  /*1620*/  UIADD3 UR52, UPT, UPT, UR64, UR30, URZ ;  /* 0x0000001e40347290 */ /* 0x000fc4000fffe0ff */
[----:B------:R-:W-:Y:S02]  /*1630*/  USEL UR5, UR50, UR5, !UP0 ;  /* 0x0000000532057287 */ /* 0x000fe4000c000000 */
[----:B------:R-:W-:Y:S02]  /*1640*/  UISETP.NE.AND UP0, UPT, UR15, 0x1, UPT ;  /* 0x000000010f00788c */ /* 0x000fe4000bf05270 */
[----:B----4-:R-:W-:Y:S01]  /*1650*/  UIMAD.WIDE.U32 UR6, UR5, UR8, URZ ;  /* 0x00000008050672a5 */ /* 0x010fe2000f8e00ff */
[----:B------:R-:W3:Y:S01]  /*1660*/  LDCU UR8, c[0x0][0x4a0] ;  /* 0x00009400ff0877ac */ /* 0x000ee20008000800 */
[----:B------:R-:W4:Y:S05]  /*1670*/  LDCU UR51, c[0x0][0x38c] ;  /* 0x00007180ff3377ac */ /* 0x000f2a0008000800 */
[----:B------:R-:W-:Y:S01]  /*1680*/  UMOV UR4, UR7 ;  /* 0x0000000700047c82 */ /* 0x000fe20008000000 */
[----:B------:R-:W1:Y:S01]  /*1690*/  LDCU.64 UR46, c[0x0][0x390] ;  /* 0x00007200ff2e77ac */ /* 0x000e620008000a00 */
[----:B------:R-:W-:Y:S01]  /*16a0*/  USHF.R.U32.HI UR4, URZ, UR9, UR4 ;  /* 0x00000009ff047299 */ /* 0x000fe20008011604 */
[----:B------:R-:W4:Y:S03]  /*16b0*/  LDCU UR9, c[0x0][0x4c8] ;  /* 0x00009900ff0977ac */ /* 0x000f260008000800 */
[----:B------:R-:W-:-:S02]  /*16c0*/  USEL UR4, UR5, UR4, !UP0 ;  /* 0x0000000405047287 */ /* 0x000fc4000c000000 */
[----:B------:R-:W-:Y:S02]  /*16d0*/  UISETP.NE.AND UP0, UPT, UR10, 0x1, UPT ;  /* 0x000000010a00788c */ /* 0x000fe4000bf05270 */
[----:B------:R-:W-:Y:S01]  /*16e0*/  UIMAD.WIDE.U32 UR6, UR4, UR11, URZ ;  /* 0x0000000b040672a5 */ /* 0x000fe2000f8e00ff */
[----:B------:R-:W1:Y:S01]  /*16f0*/  LDCU.64 UR24, c[0x0][0x4d0] ;  /* 0x00009a00ff1877ac */ /* 0x000e620008000a00 */
[----:B------:R-:W-:-:S05]  /*1700*/  UMOV UR31, URZ ;  /* 0x000000ff001f7c82 */ /* 0x000fca0008000000 */
[----:B------:R-:W-:Y:S01]  /*1710*/  UMOV UR6, UR7 ;  /* 0x0000000700067c82 */ /* 0x000fe20008000000 */
[----:B------:R-:W-:Y:S02]  /*1720*/  UIADD3 UR7, UPT, UPT, -UR4, URZ, URZ ;  /* 0x000000ff04077290 */ /* 0x000fe4000fffe1ff */
[----:B---3--:R-:W-:Y:S02]  /*1730*/  USHF.R.U32.HI UR6, URZ, UR8, UR6 ;  /* 0x00000008ff067299 */ /* 0x008fe40008011606 */
[----:B------:R-:W-:Y:S02]  /*1740*/  UIADD3 UR8, UPT, UPT, -UR5, URZ, URZ ;  /* 0x000000ff05087290 */ /* 0x000fe4000fffe1ff */
[----:B------:R-:W-:Y:S02]  /*1750*/  USEL UR22, UR4, UR6, !UP0 ;  /* 0x0000000604167287 */ /* 0x000fe4000c000000 */
[----:B------:R-:W-:Y:S02]  /*1760*/  UIMAD UR7, UR15, UR7, UR5 ;  /* 0x000000070f0772a4 */ /* 0x000fe4000f8e0205 */
[----:B------:R-:W-:-:S02]  /*1770*/  UIADD3 UR6, UPT, UPT, -UR22, URZ, URZ ;  /* 0x000000ff16067290 */ /* 0x000fc4000fffe1ff */
[----:B------:R-:W-:Y:S02]  /*1780*/  UIMAD UR8, UR12, UR8, UR50 ;  /* 0x000000080c0872a4 */ /* 0x000fe4000f8e0232 */
[----:B------:R-:W-:Y:S02]  /*1790*/  UIMAD UR21, UR10, UR6, UR4 ;  /* 0x000000060a1572a4 */ /* 0x000fe4000f8e0204 */
[----:B-1----:R-:W-:Y:S01]  /*17a0*/  UIMAD UR20, UR7, UR27, UR16 ;  /* 0x0000001b071472a4 */ /* 0x002fe2000f8e0210 */
[----:B------:R-:W1:Y:S04]  /*17b0*/  LDCU UR15, c[0x0][0x4cc] ;  /* 0x00009980ff0f77ac */ /* 0x000e680008000800 */
[----:B------:R-:W3:Y:S01]  /*17c0*/  LDCU UR6, c[0x0][0x500] ;  /* 0x0000a000ff0677ac */ /* 0x000ee20008000800 */
[----:B------:R-:W1:Y:S01]  /*17d0*/  LDCU.64 UR4, c[0x0][0x4f8] ;  /* 0x00009f00ff0477ac */ /* 0x000e620008000a00 */
[----:B------:R-:W-:-:S02]  /*17e0*/  UIADD3 UR10, UPT, UPT, UR34, 0x40, URZ ;  /* 0x00000040220a7890 */ /* 0x000fc4000fffe0ff */
[----:B------:R-:W-:Y:S02]  /*17f0*/  UIMAD UR19, UR8, UR26, UR19 ;  /* 0x0000001a081372a4 */ /* 0x000fe4000f8e0213 */
[----:B----4-:R-:W-:Y:S01]  /*1800*/  UIMAD UR21, UR21, UR9, UR17 ;  /* 0x00000009151572a4 */ /* 0x010fe2000f8e0211 */
[----:B------:R-:W-:Y:S01]  /*1810*/  UMOV UR7, UR44 ;  /* 0x0000002c00077c82 */ /* 0x000fe20008000000 */
[----:B------:R-:W-:Y:S01]  /*1820*/  UMOV UR36, URZ ;  /* 0x000000ff00247c82 */ /* 0x000fe20008000000 */
[----:B------:R-:W-:Y:S01]  /*1830*/  UMOV UR37, URZ ;  /* 0x000000ff00257c82 */ /* 0x000fe20008000000 */
[----:B------:R-:W-:-:S08]  /*1840*/  UMOV UR38, URZ ;  /* 0x000000ff00267c82 */ /* 0x000fd00008000000 */
.L_x_22:
[----:B------:R-:W-:Y:S01]  /*1850*/  @!P3 MOV R3, 0x8000 ;  /* 0x000080000003b802 */ /* 0x000fe20000000f00 */
[----:B------:R-:W-:Y:S01]  /*1860*/  ULEA UR17, UR7, UR45, 0x3 ;  /* 0x0000002d07117291 */ /* 0x000fe2000f8e18ff */
[----:B--2---:R-:W-:Y:S11]  /*1870*/  @P0 BRA `(.L_x_18) ;  /* 0x0000000000100947 */ /* 0x004ff60003800000 */
[----:B------:R-:W-:Y:S04]  /*1880*/  MOV R4, UR40 ;  /* 0x0000002800047c02 */ /* 0x000fe80008000f00 */
[----:B------:R-:W-:Y:S04]  /*1890*/  SHF.L.U32 R4, R4, 0x1f, RZ ;  /* 0x0000001f04047819 */ /* 0x000fe800000006ff */
[----:B------:R-:W2:Y:S02]  /*18a0*/  SYNCS.PHASECHK.TRANS64.TRYWAIT P0, [UR17+0x30], R4 ;  /* 0x00003004ff0075a7 */ /* 0x000ea40008001111 */
[----:B--2---:R-:W-:Y:S05]  /*18b0*/  @!P0 BRA `(.L_x_19) ;  /* 0x0000008000848947 */ /* 0x004fea0003800000 */
.L_x_18:
[----:B------:R4:W-:Y:S01]  /*18c0*/  @!P3 SYNCS.ARRIVE.TRANS64 RZ, [UR17], R3 ;  /* 0x00000003ffffb9a7 */ /* 0x0009e20008000011 */
[----:B------:R-:W-:Y:S04]  /*18d0*/  BSSY.RECONVERGENT B0, `(.L_x_20) ;  /* 0x0000003000007945 */ /* 0x000fe80003800200 */
[----:B------:R-:W-:Y:S05]  /*18e0*/  @P2 BRA `(.L_x_21) ;  /* 0x0000000000042947 */ /* 0x000fea0003800000 */
[----:B-1-3--:R-:W-:Y:S05]  /*18f0*/  BPT.TRAP 0x1 ;  /* 0x000000040000795c */ /* 0x00afea0000300000 */
.L_x_21:
[----:B-1-3--:R-:W-:Y:S05]  /*1900*/  BSYNC.RECONVERGENT B0 ;  /* 0x0000000000007941 */ /* 0x00afea0003800200 */
.L_x_20:
[----:B------:R-:W-:Y:S02]  /*1910*/  UIADD3 UR8, UPT, UPT, UR7, 0x1, URZ ;  /* 0x0000000107087890 */ /* 0x000fe4000fffe0ff */
[----:B------:R-:W-:Y:S02]  /*1920*/  UIMAD UR11, UR36, UR15, UR4 ;  /* 0x0000000f240b72a4 */ /* 0x000fe4000f8e0204 */
[----:B------:R-:W-:Y:S02]  /*1930*/  UISETP.NE.AND UP0, UPT, UR8, 0x6, UPT ;  /* 0x000000060800788c */ /* 0x000fe4000bf05270 */
[----:B------:R-:W-:Y:S02]  /*1940*/  ULEA UR27, UR7, UR45, 0xe ;  /* 0x0000002d071b7291 */ /* 0x000fe4000f8e70ff */
[----:B------:R-:W-:Y:S02]  /*1950*/  USEL UR9, URZ, 0x1, UP0 ;  /* 0x00000001ff097887 */ /* 0x000fe40008000000 */
[----:B------:R-:W-:Y:S02]  /*1960*/  USEL UR44, UR8, URZ, UP0 ;  /* 0x000000ff082c7287 */ /* 0x000fe40008000000 */
[----:B------:R-:W-:Y:S02]  /*1970*/  ULOP3.LUT UR40, UR40, UR9, URZ, 0x3c, !UPT ;  /* 0x0000000928287292 */ /* 0x000fe4000f8e3cff */
[----:B------:R-:W-:Y:S02]  /*1980*/  ULEA UR8, UR44, UR45, 0x3 ;  /* 0x0000002d2c087291 */ /* 0x000fe4000f8e18ff */
[----:B------:R-:W-:Y:S02]  /*1990*/  UIADD3 UR42, UP1, UPT, UR54, 0x80, URZ ;  /* 0x00000080362a7890 */ /* 0x000fe4000ff3e0ff */
[----:B------:R-:W-:Y:S01]  /*19a0*/  USHF.L.U32 UR18, UR31, 0x6, URZ ;  /* 0x000000061f127899 */ /* 0x000fe200080006ff */
[----:B--2---:R-:W-:Y:S01]  /*19b0*/  MOV R0, UR40 ;  /* 0x0000002800007c02 */ /* 0x004fe20008000f00 */
[----:B------:R-:W-:Y:S02]  /*19c0*/  UIADD3.X UR43, UPT, UPT, URZ, UR55, URZ, UP1, !UPT ;  /* 0x00000037ff2b7290 */ /* 0x000fe40008ffe4ff */
[----:B------:R-:W-:Y:S01]  /*19d0*/  UIADD3 UR16, UPT, UPT, UR27, 0x8400, URZ ;  /* 0x000084001b107890 */ /* 0x000fe2000fffe0ff */
[----:B------:R-:W-:Y:S01]  /*19e0*/  SHF.L.U32 R0, R0, 0x1f, RZ ;  /* 0x0000001f00007819 */ /* 0x000fe200000006ff */
[----:B------:R-:W-:Y:S02]  /*19f0*/  UIADD3 UR28, UP0, UPT, UR54, 0x200, URZ ;  /* 0x00000200361c7890 */ /* 0x000fe4000ff1e0ff */
[----:B------:R-:W-:Y:S01]  /*1a00*/  UIADD3 UR32, UPT, UPT, UR27, 0x20400, URZ ;  /* 0x000204001b207890 */ /* 0x000fe2000fffe0ff */
[----:B------:R1:W2:Y:S01]  /*1a10*/  SYNCS.PHASECHK.TRANS64.TRYWAIT P0, [UR8+0x30], R0 ;  /* 0x00003000ff0075a7 */ /* 0x0002a20008001108 */
[----:B------:R-:W-:Y:S02]  /*1a20*/  UIMAD UR8, UR37, UR24, UR5 ;  /* 0x00000018250872a4 */ /* 0x000fe4000f8e0205 */
[----:B------:R-:W-:Y:S02]  /*1a30*/  UIMAD UR7, UR38, UR25, UR6 ;  /* 0x00000019260772a4 */ /* 0x000fe4000f8e0206 */
[----:B------:R-:W-:Y:S02]  /*1a40*/  ULEA UR8, UR8, UR11, 0x5 ;  /* 0x0000000b08087291 */ /* 0x000fe4000f8e28ff */
[----:B------:R-:W-:Y:S02]  /*1a50*/  UIADD3.X UR29, UPT, UPT, URZ, UR55, URZ, UP0, !UPT ;  /* 0x00000037ff1d7290 */ /* 0x000fe400087fe4ff */
[----:B------:R-:W-:Y:S02]  /*1a60*/  ULEA UR7, UR7, UR8, 0xa ;  /* 0x0000000807077291 */ /* 0x000fe4000f8e50ff */
[----:B------:R-:W-:Y:S02]  /*1a70*/  UIADD3 UR8, UPT, UPT, UR27, 0x22400, URZ ;  /* 0x000224001b087890 */ /* 0x000fe4000fffe0ff */
[----:B------:R-:W-:Y:S02]  /*1a80*/  UPRMT UR7, UR7, 0x5410, URZ ;  /* 0x0000541007077896 */ /* 0x000fe400080000ff */
[----:B------:R-:W-:Y:S02]  /*1a90*/  UIADD3 UR41, UPT, UPT, UR36, 0x1, URZ ;  /* 0x0000000124297890 */ /* 0x000fe4000fffe0ff */
[----:B------:R-:W-:Y:S02]  /*1aa0*/  UIADD3 UR26, UPT, UPT, UR37, 0x1, URZ ;  /* 0x00000001251a7890 */ /* 0x000fe4000fffe0ff */
[----:B------:R-:W-:Y:S02]  /*1ab0*/  UISETP.NE.AND UP2, UPT, UR41, UR51, UPT ;  /* 0x000000332900728c */ /* 0x000fe4000bf45270 */
[----:B------:R-:W-:Y:S01]  /*1ac0*/  UIADD3 UR23, UPT, UPT, UR38, 0x1, URZ ;  /* 0x0000000126177890 */ /* 0x000fe2000fffe0ff */
[----:B------:R3:W-:Y:S01]  /*1ad0*/  UTMALDG.5D.IM2COL [UR16], [UR42], UR7 ;  /* 0x000000102a0073b4 */ /* 0x0007e20008060007 */
[----:B------:R-:W-:Y:S01]  /*1ae0*/  UIADD3 UR30, UPT, UPT, UR30, 0x1, URZ ;  /* 0x000000011e1e7890 */ /* 0x000fe2000fffe0ff */
[----:B------:R-:W-:Y:S01]  /*1af0*/  UMOV UR48, 0x0 ;  /* 0x0000000000307882 */ /* 0x000fe20000000000 */
[----:B------:R-:W-:Y:S01]  /*1b00*/  UMOV UR49, 0x10000000 ;  /* 0x1000000000317882 */ /* 0x000fe20000000000 */
[----:B------:R-:W-:Y:S01]  /*1b10*/  UMOV UR33, UR17 ;  /* 0x0000001100217c82 */ /* 0x000fe20008000000 */
[----:B------:R-:W-:Y:S01]  /*1b20*/  UMOV UR35, UR18 ;  /* 0x0000001200237c82 */ /* 0x000fe20008000000 */
[----:B------:R-:W-:Y:S02]  /*1b30*/  UMOV UR12, UR36 ;  /* 0x00000024000c7c82 */ /* 0x000fe40008000000 */
[----:B------:R-:W-:Y:S01]  /*1b40*/  @UP2 UIADD3 UR26, UPT, UPT, UR37, URZ, URZ ;  /* 0x000000ff251a2290 */ /* 0x000fe2000fffe0ff */
[----:B------:R4:W-:Y:S01]  /*1b50*/  UTMALDG.5D [UR32], [UR28], desc[UR48] ;  /* 0x000030201c0075b4 */ /* 0x0009e20008021000 */
[----:B------:R-:W-:Y:S01]  /*1b60*/  UMOV UR13, UR37 ;  /* 0x00000025000d7c82 */ /* 0x000fe20008000000 */
[----:B------:R-:W-:Y:S01]  /*1b70*/  UMOV UR14, UR38 ;  /* 0x00000026000e7c82 */ /* 0x000fe20008000000 */
[----:B------:R-:W-:Y:S01]  /*1b80*/  UISETP.NE.AND UP1, UPT, UR26, UR46, UPT ;  /* 0x0000002e1a00728c */ /* 0x000fe2000bf25270 */
[----:B------:R-:W-:Y:S01]  /*1b90*/  UMOV UR9, UR17 ;  /* 0x0000001100097c82 */ /* 0x000fe20008000000 */
[----:B------:R-:W-:Y:S02]  /*1ba0*/  UMOV UR11, UR18 ;  /* 0x00000012000b7c82 */ /* 0x000fe40008000000 */
[----:B------:R1:W-:Y:S07]  /*1bb0*/  UTMALDG.5D [UR8], [UR28], desc[UR48] ;  /* 0x000030081c0075b4 */ /* 0x0003ee0008021000 */
[----:B------:R-:W-:Y:S04]  /*1bc0*/  @UP1 UIADD3 UR23, UPT, UPT, UR38, URZ, URZ ;  /* 0x000000ff26171290 */ /* 0x000fe8000fffe0ff */
[----:B------:R-:W-:Y:S01]  /*1bd0*/  UISETP.NE.AND UP0, UPT, UR23, UR47, UPT ;  /* 0x0000002f1700728c */ /* 0x000fe2000bf05270 */
[----:B---3--:R-:W-:Y:S03]  /*1be0*/  UMOV UR7, UR44 ;  /* 0x0000002c00077c82 */ /* 0x008fe60008000000 */
[----:B----4-:R-:W-:Y:S02]  /*1bf0*/  USEL UR38, UR23, URZ, UP0 ;  /* 0x000000ff17267287 */ /* 0x010fe40008000000 */
[----:B------:R-:W-:Y:S02]  /*1c00*/  USEL UR36, UR41, URZ, UP2 ;  /* 0x000000ff29247287 */ /* 0x000fe40009000000 */
[----:B------:R-:W-:Y:S02]  /*1c10*/  USEL UR37, UR26, URZ, UP1 ;  /* 0x000000ff1a257287 */ /* 0x000fe40008800000 */
[----:B-1----:R-:W-:Y:S02]  /*1c20*/  UIADD3 UR8, UPT, UPT, UR31, 0x1, URZ ;  /* 0x000000011f087890 */ /* 0x002fe4000fffe0ff */
[----:B------:R-:W-:Y:S02]  /*1c30*/  @UP0 UIADD3 UR8, UPT, UPT, UR31, URZ, URZ ;  /* 0x000000ff1f080290 */ /* 0x000fe4000fffe0ff */
[----:B------:R-:W-:Y:S05]  /*1c40*/  UISETP.NE.AND UP0, UPT, UR30, UR52, UPT ;  /* 0x000000341e00728c */ /* 0x000fea000bf05270 */
[----:B------:R-:W-:Y:S04]  /*1c50*/  UMOV UR31, UR8 ;  /* 0x00000008001f7c82 */ /* 0x000fe80008000000 */
[----:B------:R-:W-:Y:S05]  /*1c60*/  BRA.U UP0, `(.L_x_22) ;  /* 0xfffffff900f87547 */ /* 0x000fea000b83ffff */
.L_x_17:
[----:B------:R-:W-:Y:S01]  /*1c70*/  ULEA UR4, UR44, UR45, 0x3 ;  /* 0x0000002d2c047291 */ /* 0x000fe2000f8e18ff */
[----:B-1----:R-:W-:Y:S01]  /*1c80*/  MOV R0, UR40 ;  /* 0x0000002800007c02 */ /* 0x002fe20008000f00 */
[----:B------:R-:W-:Y:S01]  /*1c90*/  @!P1 SYNCS.ARRIVE.TRANS64.A1T0 RZ, [UR45+0xa8], RZ ;  /* 0x0000a8ffffff99a7 */ /* 0x000fe2000810002d */
[----:B------:R-:W-:Y:S02]  /*1ca0*/  UISETP.GE.AND UP0, UPT, UR60, 0x1, UPT ;  /* 0x000000013c00788c */ /* 0x000fe4000bf06270 */
[----:B------:R-:W-:-:S04]  /*1cb0*/  SHF.L.U32 R0, R0, 0x1f, RZ ;  /* 0x0000001f00007819 */ /* 0x000fc800000006ff */
[----:B--2---:R1:W2:Y:S03]  /*1cc0*/  SYNCS.PHASECHK.TRANS64.TRYWAIT P0, [UR4+0x30], R0 ;  /* 0x00003000ff0075a7 */ /* 0x0042a60008001104 */
[----:B------:R-:W-:Y:S05]  /*1cd0*/  BRA.U !UP0, `(.L_x_23) ;  /* 0x0000000508bc7547 */ /* 0x000fea000b800000 */
[----:B------:R-:W3:Y:S01]  /*1ce0*/  LDCU.128 UR8, c[0x0][0x480] ;  /* 0x00009000ff0877ac */ /* 0x000ee20008000c00 */
[----:B------:R-:W4:Y:S01]  /*1cf0*/  LDCU.128 UR16, c[0x0][0x490] ;  /* 0x00009200ff1077ac */ /* 0x000f220008000c00 */
[----:B------:R-:W1:Y:S01]  /*1d00*/  LDCU.64 UR20, c[0x0][0x4c0] ;  /* 0x00009800ff1477ac */ /* 0x000e620008000a00 */
[----:B------:R-:W1:Y:S01]  /*1d10*/  LDCU UR13, c[0x0][0x4c8] ;  /* 0x00009900ff0d77ac */ /* 0x000e620008000800 */
[----:B------:R-:W-:Y:S02]  /*1d20*/  UIADD3 UR52, UPT, UPT, UR60, UR52, URZ ;  /* 0x000000343c347290 */ /* 0x000fe4000fffe0ff */
[----:B---3--:R-:W-:Y:S02]  /*1d30*/  UIMAD.WIDE.U32 UR4, UR50, UR9, URZ ;  /* 0x00000009320472a5 */ /* 0x008fe4000f8e00ff */
[----:B------:R-:W-:Y:S02]  /*1d40*/  UISETP.NE.AND UP0, UPT, UR8, 0x1, UPT ;  /* 0x000000010800788c */ /* 0x000fe4000bf05270 */
[----:B------:R-:W-:Y:S01]  /*1d50*/  USHF.R.U32.HI UR5, URZ, UR10, UR5 ;  /* 0x0000000aff057299 */ /* 0x000fe20008011605 */
[----:B------:R-:W3:Y:S03]  /*1d60*/  LDCU UR9, c[0x0][0x4a0] ;  /* 0x00009400ff0977ac */ /* 0x000ee60008000800 */
[----:B------:R-:W-:-:S02]  /*1d70*/  USEL UR5, UR50, UR5, !UP0 ;  /* 0x0000000532057287 */ /* 0x000fc4000c000000 */
[----:B------:R-:W-:Y:S02]  /*1d80*/  UISETP.NE.AND UP0, UPT, UR11, 0x1, UPT ;  /* 0x000000010b00788c */ /* 0x000fe4000bf05270 */
[----:B----4-:R-:W-:Y:S01]  /*1d90*/  UIMAD.WIDE.U32 UR6, UR5, UR16, URZ ;  /* 0x00000010050672a5 */ /* 0x010fe2000f8e00ff */
[----:B------:R-:W1:Y:S01]  /*1da0*/  LDCU UR10, c[0x0][0x4ec] ;  /* 0x00009d80ff0a77ac */ /* 0x000e620008000800 */
[----:B------:R-:W4:Y:S05]  /*1db0*/  LDCU UR59, c[0x0][0x38c] ;  /* 0x00007180ff3b77ac */ /* 0x000f2a0008000800 */
[----:B------:R-:W-:Y:S01]  /*1dc0*/  UMOV UR4, UR7 ;  /* 0x0000000700047c82 */ /* 0x000fe20008000000 */
[----:B------:R-:W1:Y:S01]  /*1dd0*/  LDCU UR23, c[0x0][0x4cc] ;  /* 0x00009980ff1777ac */ /* 0x000e620008000800 */
[----:B------:R-:W-:Y:S01]  /*1de0*/  USHF.R.U32.HI UR4, URZ, UR17, UR4 ;  /* 0x00000011ff047299 */ /* 0x000fe20008011604 */
[----:B------:R-:W4:Y:S03]  /*1df0*/  LDCU.64 UR16, c[0x0][0x4f0] ;  /* 0x00009e00ff1077ac */ /* 0x000f260008000a00 */
[----:B------:R-:W-:-:S02]  /*1e00*/  USEL UR4, UR5, UR4, !UP0 ;  /* 0x0000000405047287 */ /* 0x000fc4000c000000 */
[----:B------:R-:W-:Y:S02]  /*1e10*/  UISETP.NE.AND UP0, UPT, UR18, 0x1, UPT ;  /* 0x000000011200788c */ /* 0x000fe4000bf05270 */
[----:B------:R-:W-:Y:S01]  /*1e20*/  UIMAD.WIDE.U32 UR6, UR4, UR19, URZ ;  /* 0x00000013040672a5 */ /* 0x000fe2000f8e00ff */
[----:B------:R-:W1:Y:S01]  /*1e30*/  LDCU.64 UR32, c[0x0][0x4d0] ;  /* 0x00009a00ff2077ac */ /* 0x000e620008000a00 */
[----:B------:R-:W-:-:S05]  /*1e40*/  UMOV UR49, UR60 ;  /* 0x0000003c00317c82 */ /* 0x000fca0008000000 */
[----:B------:R-:W-:Y:S01]  /*1e50*/  UMOV UR6, UR7 ;  /* 0x0000000700067c82 */ /* 0x000fe20008000000 */
[----:B------:R-:W-:Y:S02]  /*1e60*/  UIADD3 UR7, UPT, UPT, -UR5, URZ, URZ ;  /* 0x000000ff05077290 */ /* 0x000fe4000fffe1ff */
[----:B---3--:R-:W-:Y:S02]  /*1e70*/  USHF.R.U32.HI UR6, URZ, UR9, UR6 ;  /* 0x00000009ff067299 */ /* 0x008fe40008011606 */
[----:B------:R-:W-:Y:S02]  /*1e80*/  UIMAD UR7, UR8, UR7, UR50 ;  /* 0x00000007080772a4 */ /* 0x000fe4000f8e0232 */
[----:B------:R-:W-:Y:S02]  /*1e90*/  USEL UR14, UR4, UR6, !UP0 ;  /* 0x00000006040e7287 */ /* 0x000fe4000c000000 */
[----:B------:R-:W-:Y:S02]  /*1ea0*/  UIADD3 UR6, UPT, UPT, -UR4, URZ, URZ ;  /* 0x000000ff04067290 */ /* 0x000fe4000fffe1ff */
[----:B------:R-:W-:-:S02]  /*1eb0*/  UIADD3 UR9, UPT, UPT, -UR14, URZ, URZ ;  /* 0x000000ff0e097290 */ /* 0x000fc4000fffe1ff */
[----:B------:R-:W-:Y:S02]  /*1ec0*/  UIMAD UR12, UR11, UR6, UR5 ;  /* 0x000000060b0c72a4 */ /* 0x000fe4000f8e0205 */
[----:B------:R-:W-:Y:S02]  /*1ed0*/  UIMAD UR9, UR18, UR9, UR4 ;  /* 0x00000009120972a4 */ /* 0x000fe4000f8e0204 */
[----:B-1----:R-:W-:Y:S01]  /*1ee0*/  UIMAD UR11, UR7, UR20, UR10 ;  /* 0x00000014070b72a4 */ /* 0x002fe2000f8e020a */
[----:B------:R-:W1:Y:S02]  /*1ef0*/  LDCU.64 UR50, c[0x0][0x390] ;  /* 0x00007200ff3277ac */ /* 0x000e640008000a00 */
[----:B------:R-:W3:Y:S01]  /*1f00*/  LDCU UR6, c[0x0][0x500] ;  /* 0x0000a000ff0677ac */ /* 0x000ee20008000800 */
[----:B------:R-:W1:Y:S01]  /*1f10*/  LDCU.64 UR4, c[0x0][0x4f8] ;  /* 0x00009f00ff0477ac */ /* 0x000e620008000a00 */
[----:B------:R-:W-:Y:S02]  /*1f20*/  UIADD3 UR18, UPT, UPT, UR34, 0x40, URZ ;  /* 0x0000004022127890 */ /* 0x000fe4000fffe0ff */
[----:B----4-:R-:W-:-:S02]  /*1f30*/  UIMAD UR12, UR12, UR21, UR16 ;  /* 0x000000150c0c72a4 */ /* 0x010fc4000f8e0210 */
[----:B------:R-:W-:Y:S01]  /*1f40*/  UIMAD UR13, UR9, UR13, UR17 ;  /* 0x0000000d090d72a4 */ /* 0x000fe2000f8e0211 */
[----:B------:R-:W-:-:S11]  /*1f50*/  UMOV UR7, UR44 ;  /* 0x0000002c00077c82 */ /* 0x000fd60008000000 */
.L_x_28:
[----:B----4-:R-:W-:Y:S01]  /*1f60*/  @!P3 MOV R3, 0x8000 ;  /* 0x000080000003b802 */ /* 0x010fe20000000f00 */
[----:B------:R-:W-:Y:S01]  /*1f70*/  ULEA UR9, UR7, UR45, 0x3 ;  /* 0x0000002d07097291 */ /* 0x000fe2000f8e18ff */
[----:B--2---:R-:W-:Y:S11]  /*1f80*/  @P0 BRA `(.L_x_24) ;  /* 0x0000000000100947 */ /* 0x004ff60003800000 */
[----:B------:R-:W-:Y:S04]  /*1f90*/  MOV R4, UR40 ;  /* 0x0000002800047c02 */ /* 0x000fe80008000f00 */
[----:B------:R-:W-:Y:S04]  /*1fa0*/  SHF.L.U32 R4, R4, 0x1f, RZ ;  /* 0x0000001f04047819 */ /* 0x000fe800000006ff */
[----:B------:R-:W2:Y:S02]  /*1fb0*/  SYNCS.PHASECHK.TRANS64.TRYWAIT P0, [UR9+0x30], R4 ;  /* 0x00003004ff0075a7 */ /* 0x000ea40008001109 */
[----:B--2---:R-:W-:Y:S05]  /*1fc0*/  @!P0 BRA `(.L_x_25) ;  /* 0x0000007800d88947 */ /* 0x004fea0003800000 */
.L_x_24:
[----:B------:R4:W-:Y:S01]  /*1fd0*/  @!P3 SYNCS.ARRIVE.TRANS64 RZ, [UR9], R3 ;  /* 0x00000003ffffb9a7 */ /* 0x0009e20008000009 */
[----:B------:R-:W-:Y:S04]  /*1fe0*/  BSSY.RECONVERGENT B0, `(.L_x_26) ;  /* 0x0000003000007945 */ /* 0x000fe80003800200 */
[----:B------:R-:W-:Y:S05]  /*1ff0*/  @P2 BRA `(.L_x_27) ;  /* 0x0000000000042947 */ /* 0x000fea0003800000 */
[----:B-1-3--:R-:W-:Y:S05]  /*2000*/  BPT.TRAP 0x1 ;  /* 0x000000040000795c */ /* 0x00afea0000300000 */
.L_x_27:
[----:B-1-3--:R-:W-:Y:S05]  /*2010*/  BSYNC.RECONVERGENT B0 ;  /* 0x0000000000007941 */ /* 0x00afea0003800200 */
.L_x_26:
[----:B------:R-:W-:Y:S02]  /*2020*/  UIADD3 UR8, UPT, UPT, UR7, 0x1, URZ ;  /* 0x0000000107087890 */ /* 0x000fe4000fffe0ff */
[----:B------:R-:W-:Y:S02]  /*2030*/  UIMAD UR16, UR36, UR23, UR4 ;  /* 0x00000017241072a4 */ /* 0x000fe4000f8e0204 */
[----:B------:R-:W-:Y:S02]  /*2040*/  UISETP.NE.AND UP0, UPT, UR8, 0x6, UPT ;  /* 0x000000060800788c */ /* 0x000fe4000bf05270 */
[----:B------:R-:W-:Y:S02]  /*2050*/  UIMAD UR15, UR37, UR32, UR5 ;  /* 0x00000020250f72a4 */ /* 0x000fe4000f8e0205 */
[----:B------:R-:W-:Y:S02]  /*2060*/  USEL UR10, URZ, 0x1, UP0 ;  /* 0x00000001ff0a7887 */ /* 0x000fe40008000000 */
[----:B------:R-:W-:Y:S02]  /*2070*/  USEL UR44, UR8, URZ, UP0 ;  /* 0x000000ff082c7287 */ /* 0x000fe40008000000 */
[----:B------:R-:W-:Y:S02]  /*2080*/  ULOP3.LUT UR40, UR40, UR10, URZ, 0x3c, !UPT ;  /* 0x0000000a28287292 */ /* 0x000fe4000f8e3cff */
[----:B------:R-:W-:Y:S02]  /*2090*/  ULEA UR8, UR44, UR45, 0x3 ;  /* 0x0000002d2c087291 */ /* 0x000fe4000f8e18ff */
[----:B------:R-:W-:Y:S02]  /*20a0*/  ULEA UR19, UR7, UR45, 0xe ;  /* 0x0000002d07137291 */ /* 0x000fe4000f8e70ff */
[----:B------:R-:W-:Y:S01]  /*20b0*/  UIMAD UR7, UR38, UR33, UR6 ;  /* 0x00000021260772a4 */ /* 0x000fe2000f8e0206 */
[----:B--2---:R-:W-:Y:S01]  /*20c0*/  MOV R0, UR40 ;  /* 0x0000002800007c02 */ /* 0x004fe20008000f00 */
[----:B------:R-:W-:Y:S02]  /*20d0*/  ULEA UR15, UR15, UR16, 0x5 ;  /* 0x000000100f0f7291 */ /* 0x000fe4000f8e28ff */
[----:B------:R-:W-:Y:S01]  /*20e0*/  UIADD3 UR46, UP1, UPT, UR54, 0x80, URZ ;  /* 0x00000080362e7890 */ /* 0x000fe2000ff3e0ff */
[----:B------:R-:W-:Y:S01]  /*20f0*/  SHF.L.U32 R0, R0, 0x1f, RZ ;  /* 0x0000001f00007819 */ /* 0x000fe200000006ff */
[----:B------:R-:W-:Y:S02]  /*2100*/  ULEA UR7, UR7, UR15, 0xa ;  /* 0x0000000f07077291 */ /* 0x000fe4000f8e50ff */
[----:B------:R-:W-:Y:S01]  /*2110*/  USHF.L.U32 UR27, UR31, 0x6, URZ ;  /* 0x000000061f1b7899 */ /* 0x000fe200080006ff */
[----:B------:R1:W2:Y:S01]  /*2120*/  SYNCS.PHASECHK.TRANS64.TRYWAIT P0, [UR8+0x30], R0 ;  /* 0x00003000ff0075a7 */ /* 0x0002a20008001108 */
[----:B------:R-:W-:Y:S02]  /*2130*/  UIADD3.X UR47, UPT, UPT, URZ, UR55, URZ, UP1, !UPT ;  /* 0x00000037ff2f7290 */ /* 0x000fe40008ffe4ff */
[----:B------:R-:W-:Y:S02]  /*2140*/  UIADD3 UR8, UPT, UPT, UR19, 0x8400, URZ ;  /* 0x0000840013087890 */ /* 0x000fe4000fffe0ff */
[----:B------:R-:W-:Y:S02]  /*2150*/  UPRMT UR7, UR7, 0x5410, URZ ;  /* 0x0000541007077896 */ /* 0x000fe400080000ff */
[----:B------:R-:W-:Y:S02]  /*2160*/  UIADD3 UR48, UPT, UPT, UR36, 0x1, URZ ;  /* 0x0000000124307890 */ /* 0x000fe4000fffe0ff */
[----:B------:R-:W-:Y:S02]  /*2170*/  UIADD3 UR41, UPT, UPT, UR37, 0x1, URZ ;  /* 0x0000000125297890 */ /* 0x000fe4000fffe0ff */
[----:B------:R-:W-:Y:S02]  /*2180*/  UISETP.NE.AND UP2, UPT, UR48, UR59, UPT ;  /* 0x0000003b3000728c */ /* 0x000fe4000bf45270 */
[----:B------:R-:W-:Y:S02]  /*2190*/  UIADD3 UR42, UP0, UPT, UR54, 0x200, URZ ;  /* 0x00000200362a7890 */ /* 0x000fe4000ff1e0ff */
[----:B------:R-:W-:Y:S02]  /*21a0*/  UIADD3 UR24, UPT, UPT, UR19, 0x20400, URZ ;  /* 0x0002040013187890 */ /* 0x000fe4000fffe0ff */
[----:B------:R-:W-:Y:S02]  /*21b0*/  UIADD3.X UR43, UPT, UPT, URZ, UR55, URZ, UP0, !UPT ;  /* 0x00000037ff2b7290 */ /* 0x000fe400087fe4ff */
[----:B------:R-:W-:Y:S02]  /*21c0*/  UIADD3 UR16, UPT, UPT, UR19, 0x22400, URZ ;  /* 0x0002240013107890 */ /* 0x000fe4000fffe0ff */
[----:B------:R-:W-:Y:S02]  /*21d0*/  UIADD3 UR35, UPT, UPT, UR38, 0x1, URZ ;  /* 0x0000000126237890 */ /* 0x000fe4000fffe0ff */
[----:B------:R-:W-:Y:S01]  /*21e0*/  @UP2 UIADD3 UR41, UPT, UPT, UR37, URZ, URZ ;  /* 0x000000ff25292290 */ /* 0x000fe2000fffe0ff */
[----:B------:R-:W-:Y:S01]  /*21f0*/  UMOV UR10, UR27 ;  /* 0x0000001b000a7c82 */ /* 0x000fe20008000000 */
[----:B------:R-:W-:Y:S02]  /*2200*/  UMOV UR56, 0x0 ;  /* 0x0000000000387882 */ /* 0x000fe40000000000 */
[----:B------:R-:W-:Y:S01]  /*2210*/  UISETP.NE.AND UP1, UPT, UR41, UR50, UPT ;  /* 0x000000322900728c */ /* 0x000fe2000bf25270 */
[----:B------:R3:W-:Y:S01]  /*2220*/  UTMALDG.5D.IM2COL [UR8], [UR46], UR7 ;  /* 0x000000082e0073b4 */ /* 0x0007e20008060007 */
[----:B------:R-:W-:Y:S01]  /*2230*/  UMOV UR57, 0x10000000 ;  /* 0x1000000000397882 */ /* 0x000fe20000000000 */
[----:B------:R-:W-:Y:S01]  /*2240*/  UMOV UR25, UR9 ;  /* 0x0000000900197c82 */ /* 0x000fe20008000000 */
[----:B------:R-:W-:Y:S01]  /*2250*/  UMOV UR26, UR34 ;  /* 0x00000022001a7c82 */ /* 0x000fe20008000000 */
[----:B------:R-:W-:Y:S01]  /*2260*/  UMOV UR28, UR36 ;  /* 0x00000024001c7c82 */ /* 0x000fe20008000000 */
[----:B------:R-:W-:Y:S01]  /*2270*/  UMOV UR29, UR37 ;  /* 0x00000025001d7c82 */ /* 0x000fe20008000000 */
[----:B------:R-:W-:Y:S01]  /*2280*/  UMOV UR30, UR38 ;  /* 0x00000026001e7c82 */ /* 0x000fe20008000000 */
[----:B------:R-:W-:Y:S01]  /*2290*/  UMOV UR20, UR36 ;  /* 0x0000002400147c82 */ /* 0x000fe20008000000 */
[----:B------:R-:W-:Y:S01]  /*22a0*/  USEL UR36, UR48, URZ, UP2 ;  /* 0x000000ff30247287 */ /* 0x000fe20009000000 */
[----:B------:R1:W-:Y:S01]  /*22b0*/  UTMALDG.5D [UR24], [UR42], desc[UR56] ;  /* 0x000038182a0075b4 */ /* 0x0003e20008021000 */
[----:B------:R-:W-:Y:S01]  /*22c0*/  @UP1 UIADD3 UR35, UPT, UPT, UR38, URZ, URZ ;  /* 0x000000ff26231290 */ /* 0x000fe2000fffe0ff */
[----:B------:R-:W-:Y:S01]  /*22d0*/  UMOV UR21, UR37 ;  /* 0x0000002500157c82 */ /* 0x000fe20008000000 */
[----:B------:R-:W-:Y:S02]  /*22e0*/  USEL UR37, UR41, URZ, UP1 ;  /* 0x000000ff29257287 */ /* 0x000fe40008800000 */
[----:B------:R-:W-:Y:S01]  /*22f0*/  UISETP.NE.AND UP0, UPT, UR35, UR51, UPT ;  /* 0x000000332300728c */ /* 0x000fe2000bf05270 */
[----:B------:R-:W-:Y:S01]  /*2300*/  UMOV UR22, UR38 ;  /* 0x0000002600167c82 */ /* 0x000fe20008000000 */
[----:B------:R-:W-:Y:S02]  /*2310*/  UMOV UR17, UR9 ;  /* 0x0000000900117c82 */ /* 0x000fe40008000000 */
[----:B------:R-:W-:Y:S01]  /*2320*/  USEL UR38, UR35, URZ, UP0 ;  /* 0x000000ff23267287 */ /* 0x000fe20008000000 */
[----:B------:R-:W-:Y:S02]  /*2330*/  UMOV UR19, UR27 ;  /* 0x0000001b00137c82 */ /* 0x000fe40008000000 */
[----:B------:R1:W-:Y:S01]  /*2340*/  UTMALDG.5D [UR16], [UR42], desc[UR56] ;  /* 0x000038102a0075b4 */ /* 0x0003e20008021000 */
[----:B---3--:R-:W-:Y:S03]  /*2350*/  UIADD3 UR8, UPT, UPT, UR31, 0x1, URZ ;  /* 0x000000011f087890 */ /* 0x008fe6000fffe0ff */
[----:B------:R-:W-:Y:S02]  /*2360*/  @UP0 UIADD3 UR8, UPT, UPT, UR31, URZ, URZ ;  /* 0x000000ff1f080290 */ /* 0x000fe4000fffe0ff */
[----:B------:R-:W-:Y:S02]  /*2370*/  UISETP.GT.U32.AND UP0, UPT, UR49, 0x1, UPT ;  /* 0x000000013100788c */ /* 0x000fe4000bf04070 */
[----:B------:R-:W-:Y:S03]  /*2380*/  UIADD3 UR7, UPT, UPT, UR49, -0x1, URZ ;  /* 0xffffffff31077890 */ /* 0x000fe6000fffe0ff */
[----:B------:R-:W-:Y:S04]  /*2390*/  UMOV UR31, UR8 ;  /* 0x00000008001f7c82 */ /* 0x000fe80008000000 */
[----:B------:R-:W-:Y:S01]  /*23a0*/  UMOV UR49, UR7 ;  /* 0x0000000700317c82 */ /* 0x000fe20008000000 */
[----:B------:R-:W-:Y:S01]  /*23b0*/  UMOV UR7, UR44 ;  /* 0x0000002c00077c82 */ /* 0x000fe20008000000 */
[----:B-1----:R-:W-:Y:S05]  /*23c0*/  BRA.U UP0, `(.L_x_28) ;  /* 0xfffffff900e47547 */ /* 0x002fea000b83ffff */
.L_x_23:
[----:B----4-:R-:W-:Y:S01]  /*23d0*/  SHF.L.U32 R3, R2, 0x1f, RZ ;  /* 0x0000001f02037819 */ /* 0x010fe200000006ff */
[----:B------:R-:W-:-:S03]  /*23e0*/  NOP ;  /* 0x0000000000007918 */ /* 0x000fc60000000000 */
[----:B--2---:R-:W2:Y:S02]  /*23f0*/  SYNCS.PHASECHK.TRANS64.TRYWAIT P0, [UR45+0xb0], R3 ;  /* 0x0000b003ff0075a7 */ /* 0x004ea4000800112d */
[----:B--2---:R-:W-:Y:S05]  /*2400*/  @!P0 BRA `(.L_x_29) ;  /* 0x0000007400e08947 */ /* 0x004fea0003800000 */
.L_x_128:
[----:B------:R-:W2:Y:S01]  /*2410*/  LDS.128 R4, [UR45+0xf0] ;  /* 0x0000f02dff047984 */ /* 0x000ea20008000c00 */
[----:B------:R-:W-:Y:S02]  /*2420*/  UIADD3 UR4, UPT, UPT, UR45, 0xb8, URZ ;  /* 0x000000b82d047890 */ /* 0x000fe4000fffe0ff */
[----:B------:R-:W-:Y:S01]  /*2430*/  UISETP.GE.AND UP0, UPT, UR39, 0x1, UPT ;  /* 0x000000012700788c */ /* 0x000fe2000bf06270 */
[----:B------:R-:W-:Y:S01]  /*2440*/  @!PT LDS RZ, [RZ] ;  /* 0x00000000fffff984 */ /* 0x000fe20000000800 */
[----:B------:R-:W-:Y:S01]  /*2450*/  @!PT LDS RZ, [RZ] ;  /* 0x00000000fffff984 */ /* 0x000fe20000000800 */
[----:B------:R-:W-:Y:S01]  /*2460*/  @!PT LDS RZ, [RZ] ;  /* 0x00000000fffff984 */ /* 0x000fe20000000800 */
[----:B------:R-:W-:Y:S01]  /*2470*/  @!PT LDS RZ, [RZ] ;  /* 0x00000000fffff984 */ /* 0x000fe20000000800 */
[----:B------:R3:W-:Y:S06]  /*2480*/  MEMBAR.ALL.CTA ;  /* 0x0000000000007992 */ /* 0x0007ec0000008000 */
[----:B---3--:R-:W3:Y:S01]  /*2490*/  FENCE.VIEW.ASYNC.S ;  /* 0x00000000000073c6 */ /* 0x008ee20000000000 */
[----:B------:R-:W-:-:S09]  /*24a0*/  UPRMT UR4, URZ, 0x654, UR4 ;  /* 0x00000654ff047896 */ /* 0x000fd20008000004 */
[----:B---3--:R-:W-:Y:S01]  /*24b0*/  SYNCS.ARRIVE.TRANS64.RED.A1T0 RZ, [UR4], RZ ;  /* 0x000000ffffff79a7 */ /* 0x008fe20008100404 */
[----:B--2---:R-:W-:-:S13]  /*24c0*/  LOP3.LUT P0, RZ, R6, 0x1, RZ, 0xc0, !PT ;  /* 0x0000000106ff7812 */ /* 0x004fda000780c0ff */
[----:B------:R-:W-:Y:S01]  /*24d0*/  VOTEU.ANY UP1, P0 ;  /* 0x0000000000ff7886 */ /* 0x000fe20000020100 */
[----:B------:R-:W-:-:S13]  /*24e0*/  PLOP3.LUT P0, PT, PT, PT, UP1, 0x80, 0x8 ;  /* 0x000000000008781c */ /* 0x000fda0003f0f018 */
[----:B-1----:R-:W-:Y:S02]  /*24f0*/  @P0 MOV R0, R4 ;  /* 0x0000000400000202 */ /* 0x002fe40000000f00 */
[----:B------:R-:W-:Y:S02]  /*2500*/  @P0 LOP3.LUT R4, R5, 0xffff, RZ, 0xc0, !PT ;  /* 0x0000ffff05040812 */ /* 0x000fe400078ec0ff */
[----:B------:R-:W-:Y:S02]  /*2510*/  @P0 R2UR UR6, R0 ;  /* 0x00000000000602ca */ /* 0x000fe400000e0000 */
[----:B------:R-:W-:-:S11]  /*2520*/  @P0 R2UR UR5, R4 ;  /* 0x00000000040502ca */ /* 0x000fd600000e0000 */
[----:B------:R-:W-:Y:S02]  /*2530*/  @UP1 UMOV UR58, UR6 ;  /* 0x00000006003a1c82 */ /* 0x000fe40008000000 */
[----:B------:R-:W-:Y:S01]  /*2540*/  @UP1 UMOV UR53, UR5 ;  /* 0x0000000500351c82 */ /* 0x000fe20008000000 */
[----:B------:R-:W-:Y:S05]  /*2550*/  BRA.U !UP0, `(.L_x_30) ;  /* 0x0000000108d47547 */ /* 0x000fea000b800000 */
[----:B------:R-:W1:Y:S01]  /*2560*/  LDCU.128 UR16, c[0x0][0xc10] ;  /* 0x00018200ff1077ac */ /* 0x000e620008000c00 */
[----:B------:R-:W2:Y:S01]  /*2570*/  LDCU UR20, c[0x0][0xc20] ;  /* 0x00018400ff1477ac */ /* 0x000ea20008000800 */
[----:B------:R-:W3:Y:S01]  /*2580*/  LDCU UR13, c[0x0][0xc0c] ;  /* 0x00018180ff0d77ac */ /* 0x000ee20008000800 */
[----:B------:R-:W4:Y:S01]  /*2590*/  LDCU.64 UR14, c[0x0][0xc28] ;  /* 0x00018500ff0e77ac */ /* 0x000f220008000a00 */
[----:B------:R-:W-:Y:S02]  /*25a0*/  UISETP.NE.AND UP3, UPT, UR39, 0x1, UPT ;  /* 0x000000012700788c */ /* 0x000fe4000bf65270 */
[----:B-1----:R-:W-:Y:S02]  /*25b0*/  UIMAD.WIDE.U32 UR4, UR61, UR19, URZ ;  /* 0x000000133d0472a5 */ /* 0x002fe4000f8e00ff */
[----:B------:R-:W-:Y:S02]  /*25c0*/  UIMAD.WIDE.U32 UR6, UR62, UR16, URZ ;  /* 0x000000103e0672a5 */ /* 0x000fe4000f8e00ff */
[----:B------:R-:W-:-:S02]  /*25d0*/  UISETP.NE.AND UP0, UPT, UR18, 0x1, UPT ;  /* 0x000000011200788c */ /* 0x000fc4000bf05270 */
[----:B------:R-:W-:Y:S01]  /*25e0*/  UIMAD.WIDE.U32 UR10, UR53, UR19, URZ ;  /* 0x00000013350a72a5 */ /* 0x000fe2000f8e00ff */
[----:B------:R-:W-:Y:S01]  /*25f0*/  UMOV UR4, UR5 ;  /* 0x0000000500047c82 */ /* 0x000fe20008000000 */
[----:B---3--:R-:W-:Y:S02]  /*2600*/  UISETP.NE.AND UP2, UPT, UR13, 0x1, UPT ;  /* 0x000000010d00788c */ /* 0x008fe4000bf45270 */
[----:B--2---:R-:W-:Y:S02]  /*2610*/  USHF.R.U32.HI UR5, URZ, UR20, UR4 ;  /* 0x00000014ff057299 */ /* 0x004fe40008011604 */
[----:B------:R-:W-:Y:S01]  /*2620*/  UIMAD.WIDE.U32 UR8, UR58, UR16, URZ ;  /* 0x000000103a0872a5 */ /* 0x000fe2000f8e00ff */
[----:B------:R-:W-:Y:S01]  /*2630*/  UMOV UR4, UR7 ;  /* 0x0000000700047c82 */ /* 0x000fe20008000000 */
[----:B------:R-:W-:Y:S02]  /*2640*/  USEL UR5, UR61, UR5, !UP0 ;  /* 0x000000053d057287 */ /* 0x000fe4000c000000 */
[----:B------:R-:W-:-:S02]  /*2650*/  USHF.R.U32.HI UR4, URZ, UR17, UR4 ;  /* 0x00000011ff047299 */ /* 0x000fc40008011604 */
[----:B----4-:R-:W-:Y:S02]  /*2660*/  UIMAD.WIDE.U32 UR6, UR5, UR14, URZ ;  /* 0x0000000e050672a5 */ /* 0x010fe4000f8e00ff */
[----:B------:R-:W-:Y:S01]  /*2670*/  USEL UR12, UR62, UR4, !UP2 ;  /* 0x000000043e0c7287 */ /* 0x000fe2000d000000 */
[----:B------:R-:W-:Y:S02]  /*2680*/  UMOV UR8, UR9 ;  /* 0x0000000900087c82 */ /* 0x000fe40008000000 */
[----:B------:R-:W-:Y:S01]  /*2690*/  UMOV UR4, UR11 ;  /* 0x0000000b00047c82 */ /* 0x000fe20008000000 */
[----:B------:R-:W-:Y:S01]  /*26a0*/  UIMAD.WIDE.U32 UR10, UR12, UR14, URZ ;  /* 0x0000000e0c0a72a5 */ /* 0x000fe2000f8e00ff */
[----:B------:R-:W-:Y:S01]  /*26b0*/  UMOV UR6, UR7 ;  /* 0x0000000700067c82 */ /* 0x000fe20008000000 */
[----:B------:R-:W-:Y:S02]  /*26c0*/  USHF.R.U32.HI UR4, URZ, UR20, UR4 ;  /* 0x00000014ff047299 */ /* 0x000fe40008011604 */
[----:B------:R-:W-:-:S02]  /*26d0*/  @UP3 USHF.R.U32.HI UR5, URZ, UR15, UR6 ;  /* 0x0000000fff053299 */ /* 0x000fc40008011606 */
[----:B------:R-:W-:Y:S01]  /*26e0*/  USHF.R.U32.HI UR17, URZ, UR17, UR8 ;  /* 0x00000011ff117299 */ /* 0x000fe20008011608 */
[----:B------:R-:W-:Y:S01]  /*26f0*/  UMOV UR6, UR11 ;  /* 0x0000000b00067c82 */ /* 0x000fe20008000000 */
[----:B------:R-:W-:Y:S02]  /*2700*/  USEL UR4, UR53, UR4, !UP0 ;  /* 0x0000000435047287 */ /* 0x000fe4000c000000 */
[----:B------:R-:W-:Y:S02]  /*2710*/  @UP3 USHF.R.U32.HI UR12, URZ, UR15, UR6 ;  /* 0x0000000fff0c3299 */ /* 0x000fe40008011606 */
[----:B------:R-:W-:Y:S02]  /*2720*/  UIMAD UR6, UR39, UR5, URZ ;  /* 0x00000005270672a4 */ /* 0x000fe4000f8e02ff */
[----:B------:R-:W-:Y:S02]  /*2730*/  USEL UR5, UR58, UR17, !UP2 ;  /* 0x000000113a057287 */ /* 0x000fe4000d000000 */
[----:B------:R-:W-:-:S02]  /*2740*/  UIMAD UR8, UR39, UR12, URZ ;  /* 0x0000000c270872a4 */ /* 0x000fc4000f8e02ff */
[----:B------:R-:W-:Y:S02]  /*2750*/  UISETP.GE.AND UP0, UPT, UR4, UR6, UPT ;  /* 0x000000060400728c */ /* 0x000fe4000bf06270 */
[----:B------:R-:W-:Y:S02]  /*2760*/  UIMAD.WIDE.U32 UR6, UR4, UR14, URZ ;  /* 0x0000000e040672a5 */ /* 0x000fe4000f8e00ff */
[----:B------:R-:W-:Y:S02]  /*2770*/  UISETP.GE.OR UP0, UPT, UR5, UR8, UP0 ;  /* 0x000000080500728c */ /* 0x000fe40008706670 */
[----:B------:R-:W-:Y:S02]  /*2780*/  UIMAD.WIDE.U32 UR8, UR5, UR14, URZ ;  /* 0x0000000e050872a5 */ /* 0x000fe4000f8e00ff */
[----:B------:R-:W-:Y:S01]  /*2790*/  UIADD3 UR10, UPT, UPT, -UR4, URZ, URZ ;  /* 0x000000ff040a7290 */ /* 0x000fe2000fffe1ff */
[----:B------:R-:W-:Y:S02]  /*27a0*/  UMOV UR6, UR7 ;  /* 0x0000000700067c82 */ /* 0x000fe40008000000 */
[----:B------:R-:W-:-:S02]  /*27b0*/  USHF.R.U32.HI UR6, URZ, UR15, UR6 ;  /* 0x0000000fff067299 */ /* 0x000fc40008011606 */
[----:B------:R-:W-:Y:S02]  /*27c0*/  UIMAD UR10, UR18, UR10, UR53 ;  /* 0x0000000a120a72a4 */ /* 0x000fe4000f8e0235 */
[----:B------:R-:W-:Y:S01]  /*27d0*/  USEL UR6, UR4, UR6, !UP3 ;  /* 0x0000000604067287 */ /* 0x000fe2000d800000 */
[----:B------:R-:W-:Y:S01]  /*27e0*/  @!UP0 UMOV UR7, UR9 ;  /* 0x0000000900078c82 */ /* 0x000fe20008000000 */
[----:B------:R-:W-:Y:S02]  /*27f0*/  UIADD3 UR9, UPT, UPT, -UR5, URZ, URZ ;  /* 0x000000ff05097290 */ /* 0x000fe4000fffe1ff */
[----:B------:R-:W-:Y:S02]  /*2800*/  @!UP0 USHF.R.U32.HI UR7, URZ, UR15, UR7 ;  /* 0x0000000fff078299 */ /* 0x000fe40008011607 */
[----:B------:R-:W-:Y:S02]  /*2810*/  UIADD3 UR8, UPT, UPT, -UR6, URZ, URZ ;  /* 0x000000ff06087290 */ /* 0x000fe4000fffe1ff */
[----:B------:R-:W-:-:S02]  /*2820*/  @!UP0 USEL UR7, UR5, UR7, !UP3 ;  /* 0x0000000705078287 */ /* 0x000fc4000d800000 */
[----:B------:R-:W-:Y:S02]  /*2830*/  UIMAD UR8, UR39, UR8, UR4 ;  /* 0x00000008270872a4 */ /* 0x000fe4000f8e0204 */
[----:B------:R-:W-:Y:S02]  /*2840*/  @!UP0 UIADD3 UR6, UPT, UPT, UR6, -UR7, URZ ;  /* 0x8000000706068290 */ /* 0x000fe4000fffe0ff */
[----:B------:R-:W-:Y:S02]  /*2850*/  @!UP0 UIMAD UR7, UR8, UR12, UR7 ;  /* 0x0000000c080782a4 */ /* 0x000fe4000f8e0207 */
[----:B------:R-:W-:Y:S02]  /*2860*/  @!UP0 UIMAD UR4, UR39, UR6, UR5 ;  /* 0x00000006270482a4 */ /* 0x000fe4000f8e0205 */
[----:B------:R-:W-:Y:S02]  /*2870*/  UIMAD UR6, UR13, UR9, UR58 ;  /* 0x000000090d0672a4 */ /* 0x000fe4000f8e023a */
[----:B------:R-:W-:Y:S01]  /*2880*/  UIMAD UR53, UR4, UR18, UR10 ;  /* 0x00000012043572a4 */ /* 0x000fe2000f8e020a */
[----:B------:R-:W-:-:S02]  /*2890*/  @!UP0 UMOV UR5, UR7 ;  /* 0x0000000700058c82 */ /* 0x000fc40008000000 */
[----:B------:R-:W-:-:S12]  /*28a0*/  UIMAD UR58, UR5, UR13, UR6 ;  /* 0x0000000d053a72a4 */ /* 0x000fd8000f8e0206 */
.L_x_30:
        /* <DEDUP_REMOVED lines=20> */
.L_x_31:
[----:B------:R-:W-:Y:S01]  /*29f0*/  R2UR UR5, R78 ;  /* 0x000000004e0572ca */ /* 0x000fe200000e0000 */
[----:B------:R-:W-:Y:S01]  /*2a00*/  UMOV UR30, UR52 ;  /* 0x00000034001e7c82 */ /* 0x000fe20008000000 */
[----:B------:R-:W-:Y:S02]  /*2a10*/  R2UR UR4, R77 ;  /* 0x000000004d0472ca */ /* 0x000fe400000e0000 */
[----:B------:R-:W-:Y:S02]  /*2a20*/  PLOP3.LUT P1, PT, PT, PT, PT, 0x80, 0x8 ;  /* 0x000000000008781c */ /* 0x000fe40003f2f070 */
[----:B------:R-:W-:-:S07]  /*2a30*/  LOP3.LUT R2, R2, 0x1, RZ, 0x3c, !PT ;  /* 0x0000000102027812 */ /* 0x000fce00078e3cff */
[----:B------:R-:W-:Y:S02]  /*2a40*/  UIADD3 UR51, UPT, UPT, UR58, UR5, URZ ;  /* 0x000000053a337290 */ /* 0x000fe4000fffe0ff */
[----:B------:R-:W-:Y:S01]  /*2a50*/  UIADD3 UR24, UPT, UPT, UR53, UR4, URZ ;  /* 0x0000000435187290 */ /* 0x000fe2000fffe0ff */
[----:B------:R-:W-:Y:S11]  /*2a60*/  BRA.U UP1, `(.L_x_32) ;  /* 0xffffffe901907547 */ /* 0x000ff6000b83ffff */
[----:B------:R-:W-:Y:S01]  /*2a70*/  UIADD3 UR45, UPT, UPT, UR45, 0x30, URZ ;  /* 0x000000302d2d7890 */ /* 0x000fe2000fffe0ff */
[----:B------:R-:W-:-:S03]  /*2a80*/  MOV R2, UR40 ;  /* 0x0000002800027c02 */ /* 0x000fc60008000f00 */
[----:B------:R-:W-:Y:S01]  /*2a90*/  ULEA UR4, UR44, UR45, 0x3 ;  /* 0x0000002d2c047291 */ /* 0x000fe2000f8e18ff */
[----:B------:R-:W-:-:S08]  /*2aa0*/  SHF.L.U32 R2, R2, 0x1f, RZ ;  /* 0x0000001f02027819 */ /* 0x000fd000000006ff */
[----:B------:R-:W1:Y:S02]  /*2ab0*/  SYNCS.PHASECHK.TRANS64.TRYWAIT P0, [UR4], R2 ;  /* 0x00000002ff0075a7 */ /* 0x000e640008001104 */
[----:B-1----:R-:W-:Y:S05]  /*2ac0*/  @!P0 BRA `(.L_x_33) ;  /* 0x0000007000488947 */ /* 0x002fea0003800000 */
.L_x_130:
[----:B------:R-:W-:-:S04]  /*2ad0*/  UIADD3 UR4, UPT, UPT, UR44, 0x1, URZ ;  /* 0x000000012c047890 */ /* 0x000fc8000fffe0ff */
[----:B------:R-:W-:-:S04]  /*2ae0*/  UISETP.NE.AND UP0, UPT, UR4, 0x6, UPT ;  /* 0x000000060400788c */ /* 0x000fc8000bf05270 */
[----:B------:R-:W-:Y:S02]  /*2af0*/  USEL UR5, URZ, 0x1, UP0 ;  /* 0x00000001ff057887 */ /* 0x000fe40008000000 */
[----:B------:R-:W-:Y:S02]  /*2b00*/  USEL UR4, UR4, URZ, UP0 ;  /* 0x000000ff04047287 */ /* 0x000fe40008000000 */
[----:B------:R-:W-:Y:S02]  /*2b10*/  ULOP3.LUT UR6, UR40, UR5, URZ, 0x3c, !UPT ;  /* 0x0000000528067292 */ /* 0x000fe4000f8e3cff */
[----:B------:R-:W-:-:S04]  /*2b20*/  ULEA UR5, UR4, UR45, 0x3 ;  /* 0x0000002d04057291 */ /* 0x000fc8000f8e18ff */
[----:B-1----:R-:W-:-:S04]  /*2b30*/  MOV R2, UR6 ;  /* 0x0000000600027c02 */ /* 0x002fc80008000f00 */
[----:B------:R-:W-:-:S04]  /*2b40*/  SHF.L.U32 R2, R2, 0x1f, RZ ;  /* 0x0000001f02027819 */ /* 0x000fc800000006ff */
[----:B------:R-:W1:Y:S02]  /*2b50*/  SYNCS.PHASECHK.TRANS64.TRYWAIT P0, [UR5], R2 ;  /* 0x00000002ff0075a7 */ /* 0x000e640008001105 */
[----:B-1----:R-:W-:Y:S05]  /*2b60*/  @!P0 BRA `(.L_x_34) ;  /* 0x0000007000388947 */ /* 0x002fea0003800000 */
.L_x_132:
        /* <DEDUP_REMOVED lines=10> */
.L_x_134:
        /* <DEDUP_REMOVED lines=10> */
.L_x_136:
        /* <DEDUP_REMOVED lines=10> */
.L_x_138:
[----:B------:R-:W-:-:S04]  /*2d50*/  UIADD3 UR4, UPT, UPT, UR4, 0x1, URZ ;  /* 0x0000000104047890 */ /* 0x000fc8000fffe0ff */
[----:B------:R-:W-:-:S04]  /*2d60*/  UISETP.NE.AND UP0, UPT, UR4, 0x6, UPT ;  /* 0x000000060400788c */ /* 0x000fc8000bf05270 */
[----:B------:R-:W-:Y:S02]  /*2d70*/  USEL UR5, URZ, 0x1, UP0 ;  /* 0x00000001ff057887 */ /* 0x000fe40008000000 */
[----:B------:R-:W-:Y:S02]  /*2d80*/  USEL UR4, UR4, URZ, UP0 ;  /* 0x000000ff04047287 */ /* 0x000fe40008000000 */
[----:B------:R-:W-:Y:S02]  /*2d90*/  ULOP3.LUT UR5, UR6, UR5, URZ, 0x3c, !UPT ;  /* 0x0000000506057292 */ /* 0x000fe4000f8e3cff */
[----:B------:R-:W-:-:S04]  /*2da0*/  ULEA UR4, UR4, UR45, 0x3 ;  /* 0x0000002d04047291 */ /* 0x000fc8000f8e18ff */
[----:B-1----:R-:W-:Y:S02]  /*2db0*/  IMAD.U32 R2, RZ, RZ, UR5 ;  /* 0x00000005ff027e24 */ /* 0x002fe4000f8e00ff */
[----:B------:R-:W-:-:S03]  /*2dc0*/  MOV R0, UR4 ;  /* 0x0000000400007c02 */ /* 0x000fc60008000f00 */
[----:B------:R-:W-:-:S07]  /*2dd0*/  SHF.L.U32 R2, R2, 0x1f, RZ ;  /* 0x0000001f02027819 */ /* 0x000fce00000006ff */
.L_x_38:
[----:B-1----:R1:W2:Y:S02]  /*2de0*/  SYNCS.PHASECHK.TRANS64.TRYWAIT P0, [R0+URZ], R2 ;  /* 0x00000002000075a7 */ /* 0x0022a400080011ff */
[----:B--2---:R-:W-:Y:S05]  /*2df0*/  @!P0 NANOSLEEP.SYNCS 0x989680 ;  /* 0x009896800000895d */ /* 0x004fea0003900000 */
[----:B------:R-:W2:Y:S02]  /*2e00*/  @!P0 SYNCS.PHASECHK.TRANS64 P0, [R0+URZ], R2 ;  /* 0x00000002000085a7 */ /* 0x000ea400080010ff */
[----:B--2---:R-:W-:Y:S05]  /*2e10*/  @P0 EXIT ;  /* 0x000000000000094d */ /* 0x004fea0003800000 */
[----:B------:R-:W-:Y:S05]  /*2e20*/  BRA `(.L_x_38) ;  /* 0xfffffffc00ec7947 */ /* 0x000fea000383ffff */
.L_x_16:
[----:B------:R-:W2:Y:S02]  /*2e30*/  S2UR UR4, SR_CgaCtaId ;  /* 0x00000000000479c3 */ /* 0x000ea40000008800 */
[----:B--2---:R-:W-:-:S04]  /*2e40*/  UISETP.NE.AND UP0, UPT, UR4, URZ, UPT ;  /* 0x000000ff0400728c */ /* 0x004fc8000bf05270 */
[----:B------:R-:W-:-:S09]  /*2e50*/  UISETP.NE.OR UP0, UPT, UR18, 0x1, UP0 ;  /* 0x000000011200788c */ /* 0x000fd20008705670 */
[----:B------:R-:W-:Y:S05]  /*2e60*/  BRA.U UP0, `(.L_x_39) ;  /* 0x0000000100b47547 */ /* 0x000fea000b800000 */
[----:B------:R-:W2:Y:S01]  /*2e70*/  S2UR UR5, SR_CgaCtaId ;  /* 0x00000000000579c3 */ /* 0x000ea20000008800 */
[----:B------:R-:W-:Y:S01]  /*2e80*/  UMOV UR4, 0x400 ;  /* 0x0000040000047882 */ /* 0x000fe20000000000 */
[----:B------:R-:W-:Y:S01]  /*2e90*/  HFMA2 R3, -RZ, RZ, 0, 5.9604644775390625e-08 ;  /* 0x00000001ff037431 */ /* 0x000fe200000001ff */
[----:B------:R-:W-:Y:S01]  /*2ea0*/  ISETP.NE.AND P0, PT, R0, RZ, PT ;  /* 0x000000ff0000720c */ /* 0x000fe20003f05270 */
[----:B------:R-:W-:Y:S01]  /*2eb0*/  IMAD.MOV.U32 R8, RZ, RZ, RZ ;  /* 0x000000ffff087224 */ /* 0x000fe200078e00ff */
[----:B--2---:R-:W-:-:S04]  /*2ec0*/  ULEA UR4, UR5, UR4, 0x18 ;  /* 0x0000000405047291 */ /* 0x004fc8000f8ec0ff */
[----:B------:R-:W-:Y:S02]  /*2ed0*/  UIADD3 UR5, UPT, UPT, UR4, 0xb8, URZ ;  /* 0x000000b804057890 */ /* 0x000fe4000fffe0ff */
[----:B------:R-:W-:Y:S02]  /*2ee0*/  UIADD3 UR8, UPT, UPT, UR4, 0xb0, URZ ;  /* 0x000000b004087890 */ /* 0x000fe4000fffe0ff */
[----:B------:R-:W-:-:S12]  /*2ef0*/  UPRMT UR5, URZ, 0x654, UR5 ;  /* 0x00000654ff057896 */ /* 0x000fd80008000005 */
.L_x_42:
[----:B------:R-:W-:Y:S01]  /*2f00*/  SHF.L.U32 R6, R3, 0x1f, RZ ;  /* 0x0000001f03067819 */ /* 0x000fe200000006ff */
[----:B------:R-:W-:Y:S02]  /*2f10*/  IMAD.U32 R4, RZ, RZ, UR8 ;  /* 0x00000008ff047e24 */ /* 0x000fe4000f8e00ff */
[----:B------:R-:W-:Y:S01]  /*2f20*/  @!P0 IMAD.MOV.U32 R5, RZ, RZ, 0x10 ;  /* 0x00000010ff058424 */ /* 0x000fe200078e00ff */
[----:B------:R-:W2:Y:S02]  /*2f30*/  SYNCS.PHASECHK.TRANS64.TRYWAIT P1, [UR4+0xb8], R6 ;  /* 0x0000b806ff0075a7 */ /* 0x000ea40008021104 */
[----:B------:R-:W-:-:S04]  /*2f40*/  PRMT R4, R0, 0x654, R4 ;  /* 0x0000065400047816 */ /* 0x000fc80000000004 */
[----:B------:R-:W-:Y:S01]  /*2f50*/  SEL R2, R4, R2, !P0 ;  /* 0x0000000204027207 */ /* 0x000fe20004000000 */
[----:B--2---:R-:W-:Y:S06]  /*2f60*/  @!P1 BRA `(.L_x_40) ;  /* 0x0000006c00989947 */ /* 0x004fec0003800000 */
.L_x_140:
[----:B------:R-:W-:Y:S01]  /*2f70*/  UIADD3 UR6, UPT, UPT, UR4, 0xf0, URZ ;  /* 0x000000f004067890 */ /* 0x000fe2000fffe0ff */
[----:B------:R3:W-:Y:S01]  /*2f80*/  @!P0 SYNCS.ARRIVE.TRANS64.RED RZ, [R2+URZ], R5 ;  /* 0x0000000502ff89a7 */ /* 0x0007e200080004ff */
[----:B------:R-:W-:Y:S01]  /*2f90*/  UIADD3 UR7, UPT, UPT, UR4, 0xb0, URZ ;  /* 0x000000b004077890 */ /* 0x000fe2000fffe0ff */
[----:B------:R-:W-:-:S08]  /*2fa0*/  LOP3.LUT R3, R3, 0x1, RZ, 0x3c, !PT ;  /* 0x0000000103037812 */ /* 0x000fd000078e3cff */
[----:B------:R-:W-:Y:S06]  /*2fb0*/  UGETNEXTWORKID.BROADCAST [UR6], [UR7] ;  /* 0x00000000060073ca */ /* 0x000fec0008000100 */
[----:B---3--:R-:W-:-:S04]  /*2fc0*/  SHF.L.U32 R5, R8, 0x1f, RZ ;  /* 0x0000001f08057819 */ /* 0x008fc800000006ff */
[----:B------:R-:W3:Y:S02]  /*2fd0*/  SYNCS.PHASECHK.TRANS64.TRYWAIT P1, [UR4+0xb0], R5 ;  /* 0x0000b005ff0075a7 */ /* 0x000ee40008021104 */
[----:B---3--:R-:W-:Y:S05]  /*2fe0*/  @!P1 BRA `(.L_x_41) ;  /* 0x0000006c00909947 */ /* 0x008fea0003800000 */
.L_x_142:
[----:B--2---:R-:W2:Y:S01]  /*2ff0*/  LDS.128 R4, [UR4+0xf0] ;  /* 0x0000f004ff047984 */ /* 0x004ea20008000c00 */
[----:B------:R-:W-:Y:S01]  /*3000*/  LOP3.LUT R8, R8, 0x1, RZ, 0x3c, !PT ;  /* 0x0000000108087812 */ /* 0x000fe200078e3cff */
[----:B------:R-:W-:Y:S01]  /*3010*/  @!PT LDS RZ, [RZ] ;  /* 0x00000000fffff984 */ /* 0x000fe20000000800 */
[----:B------:R-:W-:Y:S01]  /*3020*/  @!PT LDS RZ, [RZ] ;  /* 0x00000000fffff984 */ /* 0x000fe20000000800 */
[----:B------:R-:W-:Y:S01]  /*3030*/  @!PT LDS RZ, [RZ] ;  /* 0x00000000fffff984 */ /* 0x000fe20000000800 */
[----:B------:R-:W-:Y:S01]  /*3040*/  @!PT LDS RZ, [RZ] ;  /* 0x00000000fffff984 */ /* 0x000fe20000000800 */
[----:B------:R3:W-:Y:S06]  /*3050*/  MEMBAR.ALL.CTA ;  /* 0x0000000000007992 */ /* 0x0007ec0000008000 */
[----:B---3--:R-:W3:Y:S02]  /*3060*/  FENCE.VIEW.ASYNC.S ;  /* 0x00000000000073c6 */ /* 0x008ee40000000000 */
[----:B---3--:R-:W-:Y:S01]  /*3070*/  SYNCS.ARRIVE.TRANS64.RED.A1T0 RZ, [UR5], RZ ;  /* 0x000000ffffff79a7 */ /* 0x008fe20008100405 */
[----:B--2---:R-:W-:-:S13]  /*3080*/  LOP3.LUT P1, RZ, R6, 0x1, RZ, 0xc0, !PT ;  /* 0x0000000106ff7812 */ /* 0x004fda000782c0ff */
[----:B------:R-:W-:Y:S05]  /*3090*/  @P1 BRA `(.L_x_42) ;  /* 0xfffffffc00981947 */ /* 0x000fea000383ffff */
[----:B------:R-:W-:-:S04]  /*30a0*/  SHF.L.U32 R0, R3, 0x1f, RZ ;  /* 0x0000001f03007819 */ /* 0x000fc800000006ff */
[----:B------:R-:W2:Y:S02]  /*30b0*/  SYNCS.PHASECHK.TRANS64 P0, [UR4+0xb8], R0 ;  /* 0x0000b800ff0075a7 */ /* 0x000ea40008001004 */
[----:B-12---:R-:W-:Y:S05]  /*30c0*/  @P0 EXIT ;  /* 0x000000000000094d */ /* 0x006fea0003800000 */
[----:B------:R-:W-:-:S07]  /*30d0*/  MOV R0, UR4 ;  /* 0x0000000400007c02 */ /* 0x000fce0008000f00 */
.L_x_43:
[----:B-1----:R-:W-:-:S04]  /*30e0*/  SHF.L.U32 R2, R3, 0x1f, RZ ;  /* 0x0000001f03027819 */ /* 0x002fc800000006ff */
[----:B------:R1:W2:Y:S03]  /*30f0*/  SYNCS.PHASECHK.TRANS64.TRYWAIT P0, [R0+URZ+0xb8], R2 ;  /* 0x0000b802000075a7 */ /* 0x0002a600080011ff */
[----:B--2---:R-:W-:Y:S05]  /*3100*/  @!P0 NANOSLEEP.SYNCS 0x989680 ;  /* 0x009896800000895d */ /* 0x004fea0003900000 */
[----:B------:R-:W2:Y:S02]  /*3110*/  @!P0 SYNCS.PHASECHK.TRANS64 P0, [R0+URZ+0xb8], R2 ;  /* 0x0000b802000085a7 */ /* 0x000ea400080010ff */
[----:B--2---:R-:W-:Y:S05]  /*3120*/  @P0 EXIT ;  /* 0x000000000000094d */ /* 0x004fea0003800000 */
[----:B------:R-:W-:Y:S05]  /*3130*/  BRA `(.L_x_43) ;  /* 0xfffffffc00e87947 */ /* 0x000fea000383ffff */
.L_x_39:
[----:B------:R-:W-:-:S09]  /*3140*/  UISETP.NE.AND UP0, UPT, UR18, URZ, UPT ;  /* 0x000000ff1200728c */ /* 0x000fd2000bf05270 */
[----:B------:R-:W-:Y:S05]  /*3150*/  BRA.U UP0, `(.L_x_44) ;  /* 0x0000000d00887547 */ /* 0x000fea000b800000 */
[----:B------:R-:W2:Y:S01]  /*3160*/  S2UR UR7, SR_CgaCtaId ;  /* 0x00000000000779c3 */ /* 0x000ea20000008800 */
[----:B------:R-:W-:Y:S01]  /*3170*/  UMOV UR4, 0x40 ;  /* 0x0000004000047882 */ /* 0x000fe20000000000 */
[----:B------:R-:W-:Y:S01]  /*3180*/  NOP ;  /* 0x0000000000007918 */ /* 0x000fe20000000000 */
[----:B------:R-:W-:Y:S01]  /*3190*/  UMOV UR6, 0x400 ;  /* 0x0000040000067882 */ /* 0x000fe20000000000 */
[----:B--2---:R-:W-:Y:S02]  /*31a0*/  ULEA UR5, UR7, UR4, 0x18 ;  /* 0x0000000407057291 */ /* 0x004fe4000f8ec0ff */
[----:B------:R-:W-:-:S07]  /*31b0*/  ULEA UR6, UR7, UR6, 0x18 ;  /* 0x0000000607067291 */ /* 0x000fce000f8ec0ff */
[----:B------:R-:W2:Y:S02]  /*31c0*/  LDS.U8 R0, [UR5+0x1c] ;  /* 0x00001c05ff007984 */ /* 0x000ea40008000000 */
[----:B--2---:R-:W-:-:S13]  /*31d0*/  ISETP.NE.AND P0, PT, R0, RZ, PT ;  /* 0x000000ff0000720c */ /* 0x004fda0003f05270 */
[----:B------:R-:W-:Y:S05]  /*31e0*/  @P0 BRA `(.L_x_45) ;  /* 0x0000000000580947 */ /* 0x000fea0003800000 */
[----:B------:R-:W-:-:S13]  /*31f0*/  ELECT P0, URZ, PT ;  /* 0x0000000000ff782f */ /* 0x000fda0003800000 */
[----:B------:R-:W-:Y:S05]  /*3200*/  @!P0 BRA `(.L_x_46) ;  /* 0x0000000000608947 */ /* 0x000fea0003800000 */
[----:B------:R-:W-:Y:S01]  /*3210*/  UMOV UR4, 0x10 ;  /* 0x0000001000047882 */ /* 0x000fe20000000000 */
[----:B------:R-:W-:Y:S01]  /*3220*/  HFMA2 R0, -RZ, RZ, 0, 5.9604644775390625e-08 ;  /* 0x00000001ff007431 */ /* 0x000fe200000001ff */
[----:B------:R-:W-:-:S03]  /*3230*/  MOV R2, 0xffff ;  /* 0x0000ffff00027802 */ /* 0x000fc60000000f00 */
[----:B------:R-:W-:Y:S04]  /*3240*/  DEPBAR.LE SB2, 0x36 ;  /* 0x0000ad800000791a */ /* 0x000fe80000000000 */
[----:B------:R-:W2:Y:S02]  /*3250*/  UTCATOMSWS.FIND_AND_SET.ALIGN UP0, UR4, UR4 ;  /* 0x00000004000475e3 */ /* 0x000ea40008000800 */
[----:B--2---:R-:W-:Y:S01]  /*3260*/  MOV R3, UR4 ;  /* 0x0000000400037c02 */ /* 0x004fe20008000f00 */
[----:B------:R-:W-:Y:S06]  /*3270*/  BRA.U UP0, `(.L_x_47) ;  /* 0x0000000100187547 */ /* 0x000fec000b800000 */
.L_x_48:
[----:B------:R-:W-:Y:S05]  /*3280*/  NANOSLEEP 0x64 ;  /* 0x000000640000795d */ /* 0x000fea0003800000 */
[----:B------:R-:W-:-:S05]  /*3290*/  UMOV UR4, 0x10 ;  /* 0x0000001000047882 */ /* 0x000fca0000000000 */
[----:B------:R-:W-:Y:S04]  /*32a0*/  DEPBAR.LE SB2, 0x36 ;  /* 0x0000ad800000791a */ /* 0x000fe80000000000 */
[----:B------:R-:W2:Y:S02]  /*32b0*/  UTCATOMSWS.FIND_AND_SET.ALIGN UP0, UR4, UR4 ;  /* 0x00000004000475e3 */ /* 0x000ea40008000800 */
[----:B--2---:R-:W-:Y:S01]  /*32c0*/  MOV R3, UR4 ;  /* 0x0000000400037c02 */ /* 0x004fe20008000f00 */
[----:B------:R-:W-:Y:S05]  /*32d0*/  BRA.U !UP0, `(.L_x_48) ;  /* 0xfffffffd08e87547 */ /* 0x000fea000b83ffff */
.L_x_47:
[-C--:B------:R-:W-:Y:S02]  /*32e0*/  SHF.L.U32 R2, R2, R3.reuse, RZ ;  /* 0x0000000302027219 */ /* 0x080fe400000006ff */
[----:B------:R-:W-:Y:S01]  /*32f0*/  SHF.L.U32 R0, R0, R3, RZ ;  /* 0x0000000300007219 */ /* 0x000fe200000006ff */
[----:B------:R-:W-:Y:S02]  /*3300*/  IMAD.SHL.U32 R3, R3, 0x20, RZ ;  /* 0x0000002003037824 */ /* 0x000fe400078e00ff */
[----:B------:R2:W-:Y:S04]  /*3310*/  ATOMS.OR RZ, [UR5+0x14], R2 ;  /* 0x00001402ffff798c */ /* 0x0005e8000b000005 */
[----:B------:R2:W-:Y:S04]  /*3320*/  ATOMS.OR RZ, [UR5+0x18], R0 ;  /* 0x00001800ffff798c */ /* 0x0005e8000b000005 */
[----:B------:R2:W-:Y:S01]  /*3330*/  STS [UR6+0x100], R3 ;  /* 0x00010003ff007988 */ /* 0x0005e20008000806 */
[----:B------:R-:W-:Y:S05]  /*3340*/  BRA `(.L_x_46) ;  /* 0x0000000000107947 */ /* 0x000fea0003800000 */
.L_x_45:
[----:B------:R-:W-:Y:S02]  /*3350*/  MOV R0, 0xffffffff ;  /* 0xffffffff00007802 */ /* 0x000fe40000000f00 */
[----:B------:R-:W-:-:S03]  /*3360*/  MOV R2, 0x3390 ;  /* 0x0000339000027802 */ /* 0x000fc60000000f00 */
[----:B------:R2:W-:Y:S04]  /*3370*/  STS [UR6+0x100], R0 ;  /* 0x00010000ff007988 */ /* 0x0005e80008000806 */
[----:B-12--5:R-:W-:Y:S05]  /*3380*/  CALL.REL.NOINC `($__internal_1_$__cuda_sm10x_tcgen05_guardrail_trap_phase_invalid_during_alloc) ;  /* 0x00000070009c7944 */ /* 0x026fea0003c00000 */
.L_x_46:
[----:B------:R-:W-:Y:S05]  /*3390*/  WARPSYNC.ALL ;  /* 0x0000000000007948 */ /* 0x000fea0003800000 */
[----:B------:R-:W3:Y:S01]  /*33a0*/  S2UR UR4, SR_CgaCtaId ;  /* 0x00000000000479c3 */ /* 0x000ee20000008800 */
[----:B------:R-:W-:Y:S01]  /*33b0*/  UMOV UR20, 0x400 ;  /* 0x0000040000147882 */ /* 0x000fe20000000000 */
[----:B------:R-:W-:-:S06]  /*33c0*/  NOP ;  /* 0x0000000000007918 */ /* 0x000fcc0000000000 */
[----:B------:R-:W-:Y:S06]  /*33d0*/  BAR.ARV 0x6, 0xa0 ;  /* 0x0182800000007b1d */ /* 0x000fec0000002000 */
[----:B------:R-:W4:Y:S01]  /*33e0*/  LDCU.64 UR6, c[0x0][0x388] ;  /* 0x00007100ff0677ac */ /* 0x000f220008000a00 */
[----:B------:R-:W-:Y:S01]  /*33f0*/  IMAD.MOV.U32 R8, RZ, RZ, 0x1 ;  /* 0x00000001ff087424 */ /* 0x000fe200078e00ff */
[----:B------:R-:W1:Y:S01]  /*3400*/  LDCU.64 UR8, c[0x0][0x390] ;  /* 0x00007200ff0877ac */ /* 0x000e620008000a00 */
[----:B------:R-:W-:Y:S01]  /*3410*/  UMOV UR23, URZ ;  /* 0x000000ff00177c82 */ /* 0x000fe20008000000 */
[----:B------:R-:W-:Y:S01]  /*3420*/  UMOV UR19, URZ ;  /* 0x000000ff00137c82 */ /* 0x000fe20008000000 */
[----:B---3--:R-:W-:Y:S01]  /*3430*/  ULEA UR20, UR4, UR20, 0x18 ;  /* 0x0000001404147291 */ /* 0x008fe2000f8ec0ff */
[----:B------:R-:W-:Y:S01]  /*3440*/  UMOV UR32, 0x0 ;  /* 0x0000000000207882 */ /* 0x000fe20000000000 */
[----:B------:R-:W-:Y:S01]  /*3450*/  UMOV UR33, 0x8210010 ;  /* 0x0821001000217882 */ /* 0x000fe20000000000 */
[----:B------:R-:W-:Y:S01]  /*3460*/  UMOV UR30, 0x0 ;  /* 0x00000000001e7882 */ /* 0x000fe20000000000 */
[----:B------:R-:W-:Y:S01]  /*3470*/  UMOV UR31, 0x8210010 ;  /* 0x08210010001f7882 */ /* 0x000fe20000000000 */
[----:B------:R-:W-:Y:S01]  /*3480*/  UMOV UR28, 0x0 ;  /* 0x00000000001c7882 */ /* 0x000fe20000000000 */
[----:B------:R-:W-:Y:S01]  /*3490*/  UMOV UR29, 0x8210010 ;  /* 0x08210010001d7882 */ /* 0x000fe20000000000 */
[----:B----4-:R-:W-:-:S02]  /*34a0*/  UIADD3 UR4, UPT, UPT, UR6, 0x3f, URZ ;  /* 0x0000003f06047890 */ /* 0x010fc4000fffe0ff */
[----:B------:R-:W2:Y:S01]  /*34b0*/  LDS R9, [UR20+0x100] ;  /* 0x00010014ff097984 */ /* 0x000ea20008000800 */
[----:B------:R-:W-:Y:S01]  /*34c0*/  UMOV UR26, 0x0 ;  /* 0x00000000001a7882 */ /* 0x000fe20000000000 */
[----:B------:R-:W-:Y:S01]  /*34d0*/  UMOV UR27, 0x8210010 ;  /* 0x08210010001b7882 */ /* 0x000fe20000000000 */
[----:B------:R-:W-:-:S04]  /*34e0*/  USHF.R.S32.HI UR5, URZ, 0x1f, UR4 ;  /* 0x0000001fff057899 */ /* 0x000fc80008011404 */
[----:B------:R-:W-:Y:S02]  /*34f0*/  ULEA.HI UR4, UR5, UR4, URZ, 0x6 ;  /* 0x0000000405047291 */ /* 0x000fe4000f8f30ff */
[----:B------:R-:W-:Y:S02]  /*3500*/  UIADD3 UR5, UPT, UPT, UR20, 0x8400, URZ ;  /* 0x0000840014057890 */ /* 0x000fe4000fffe0ff */
[----:B------:R-:W-:Y:S02]  /*3510*/  USHF.R.S32.HI UR4, URZ, 0x6, UR4 ;  /* 0x00000006ff047899 */ /* 0x000fe40008011404 */
[----:B------:R-:W-:Y:S02]  /*3520*/  USHF.R.U32.HI UR6, URZ, 0x4, UR5 ;  /* 0x00000004ff067899 */ /* 0x000fe40008011605 */
[----:B------:R-:W-:Y:S02]  /*3530*/  UIMAD UR4, UR4, UR7, URZ ;  /* 0x00000007040472a4 */ /* 0x000fe4000f8e02ff */
[----:B------:R-:W-:-:S02]  /*3540*/  ULOP3.LUT UR6, UR6, 0x3fff, URZ, 0xc0, !UPT ;  /* 0x00003fff06067892 */ /* 0x000fc4000f8ec0ff */
[----:B-1----:R-:W-:Y:S02]  /*3550*/  UIMAD UR4, UR4, UR8, URZ ;  /* 0x00000008040472a4 */ /* 0x002fe4000f8e02ff */
[----:B------:R-:W-:Y:S02]  /*3560*/  ULOP3.LUT UR21, UR6, 0x10000, URZ, 0xfc, !UPT ;  /* 0x0001000006157892 */ /* 0x000fe4000f8efcff */
[----:B------:R-:W-:Y:S02]  /*3570*/  UIMAD UR9, UR4, UR9, URZ ;  /* 0x00000009040972a4 */ /* 0x000fe4000f8e02ff */
[----:B------:R-:W-:Y:S02]  /*3580*/  UIADD3 UR4, UPT, UPT, UR20, 0x20400, URZ ;  /* 0x0002040014047890 */ /* 0x000fe4000fffe0ff */
[----:B------:R-:W-:Y:S02]  /*3590*/  UIADD3 UR34, UPT, UPT, UR9, -0x1, URZ ;  /* 0xffffffff09227890 */ /* 0x000fe4000fffe0ff */
[----:B------:R-:W-:-:S02]  /*35a0*/  USHF.R.U32.HI UR5, URZ, 0x4, UR4 ;  /* 0x00000004ff057899 */ /* 0x000fc40008011604 */
[----:B------:R-:W-:Y:S02]  /*35b0*/  UIADD3 UR4, UPT, UPT, UR20, 0xb8, URZ ;  /* 0x000000b814047890 */ /* 0x000fe4000fffe0ff */
[----:B------:R-:W-:Y:S02]  /*35c0*/  ULOP3.LUT UR5, UR5, 0x3fff, URZ, 0xc0, !UPT ;  /* 0x00003fff05057892 */ /* 0x000fe4000f8ec0ff */
[----:B------:R-:W-:Y:S02]  /*35d0*/  UPRMT UR25, URZ, 0x654, UR4 ;  /* 0x00000654ff197896 */ /* 0x000fe40008000004 */
[----:B------:R-:W-:Y:S02]  /*35e0*/  ULOP3.LUT UR22, UR5, 0x2000000, URZ, 0xfc, !UPT ;  /* 0x0200000005167892 */ /* 0x000fe4000f8efcff */
[----:B------:R-:W-:Y:S01]  /*35f0*/  UISETP.GE.AND UP3, UPT, UR9, 0x1, UPT ;  /* 0x000000010900788c */ /* 0x000fe2000bf66270 */
[C---:B--2---:R-:W-:Y:S01]  /*3600*/  VIADD R3, R9.reuse, 0x80 ;  /* 0x0000008009037836 */ /* 0x044fe20000000000 */
[----:B------:R-:W-:-:S04]  /*3610*/  LOP3.LUT R2, R9, 0xffff, RZ, 0xc0, !PT ;  /* 0x0000ffff09027812 */ /* 0x000fc800078ec0ff */
[----:B------:R-:W-:-:S05]  /*3620*/  LOP3.LUT R3, R3, 0xffff, RZ, 0xc0, !PT ;  /* 0x0000ffff03037812 */ /* 0x000fca00078ec0ff */
[----:B------:R1:W-:Y:S02]  /*3630*/  STL.64 [R1], R2 ;  /* 0x0000000201007387 */ /* 0x0003e40000100a00 */
[----:B-1----:R-:W-:-:S07]  /*3640*/  CS2R R2, SRZ ;  /* 0x0000000000027805 */ /* 0x002fce000001ff00 */
.L_x_55:
[----:B-1----:R-:W-:-:S04]  /*3650*/  SHF.L.U32 R4, R3, 0x1f, RZ ;  /* 0x0000001f03047819 */ /* 0x002fc800000006ff */
[----:B------:R-:W1:Y:S02]  /*3660*/  SYNCS.PHASECHK.TRANS64.TRYWAIT P0, [UR20+0xb0], R4 ;  /* 0x0000b004ff0075a7 */ /* 0x000e640008001114 */
[----:B-12-4-:R-:W-:Y:S05]  /*3670*/  @!P0 BRA `(.L_x_49) ;  /* 0x0000006800048947 */ /* 0x016fea0003800000 */
.L_x_144:
[----:B-1----:R-:W1:Y:S01]  /*3680*/  LDS.128 R4, [UR20+0xf0] ;  /* 0x0000f014ff047984 */ /* 0x002e620008000c00 */
[----:B------:R-:W-:Y:S01]  /*3690*/  ULEA UR24, UR23, UR20, 0x3 ;  /* 0x0000001417187291 */ /* 0x000fe2000f8e18ff */
[----:B------:R-:W-:Y:S01]  /*36a0*/  SHF.L.U32 R0, R8, 0x1f, RZ ;  /* 0x0000001f08007819 */ /* 0x000fe200000006ff */
[----:B------:R-:W-:Y:S01]  /*36b0*/  @!PT LDS RZ, [RZ] ;  /* 0x00000000fffff984 */ /* 0x000fe20000000800 */
[----:B------:R-:W-:Y:S01]  /*36c0*/  @!PT LDS RZ, [RZ] ;  /* 0x00000000fffff984 */ /* 0x000fe20000000800 */
[----:B------:R-:W-:Y:S01]  /*36d0*/  @!PT LDS RZ, [RZ] ;  /* 0x00000000fffff984 */ /* 0x000fe20000000800 */
[----:B------:R-:W-:Y:S01]  /*36e0*/  @!PT LDS RZ, [RZ] ;  /* 0x00000000fffff984 */ /* 0x000fe20000000800 */
[----:B------:R2:W-:Y:S06]  /*36f0*/  MEMBAR.ALL.CTA ;  /* 0x0000000000007992 */ /* 0x0005ec0000008000 */
[----:B--2---:R-:W2:Y:S02]  /*3700*/  FENCE.VIEW.ASYNC.S ;  /* 0x00000000000073c6 */ /* 0x004ea40000000000 */
[----:B--2---:R-:W-:Y:S01]  /*3710*/  SYNCS.ARRIVE.TRANS64.RED.A1T0 RZ, [UR25], RZ ;  /* 0x000000ffffff79a7 */ /* 0x004fe20008100419 */
[----:B------:R-:W2:Y:S01]  /*3720*/  SYNCS.PHASECHK.TRANS64.TRYWAIT P0, [UR24+0xd0], R0 ;  /* 0x0000d000ff0075a7 */ /* 0x000ea20008001118 */
[----:B-1----:R-:W-:Y:S01]  /*3730*/  LOP3.LUT P3, RZ, R6, 0x1, RZ, 0xc0, !PT ;  /* 0x0000000106ff7812 */ /* 0x002fe2000786c0ff */
[----:B--2---:R-:W-:-:S12]  /*3740*/  @!P0 BRA `(.L_x_50) ;  /* 0x0000006400e88947 */ /* 0x004fd80003800000 */
.L_x_146:
[----:B------:R-:W-:Y:S05]  /*3750*/  BRA.U !UP3, `(.L_x_51) ;  /* 0x000000010bf87547 */ /* 0x000fea000b800000 */
[----:B-1----:R-:W-:Y:S01]  /*3760*/  IMAD.U32 R0, RZ, RZ, UR23 ;  /* 0x00000017ff007e24 */ /* 0x002fe2000f8e00ff */
[----:B------:R-:W-:-:S04]  /*3770*/  ULEA UR4, UR19, UR20, 0x3 ;  /* 0x0000001413047291 */ /* 0x000fc8000f8e18ff */
[----:B------:R-:W-:-:S05]  /*3780*/  LEA R0, R0, R1, 0x2 ;  /* 0x0000000100007211 */ /* 0x000fca00078e10ff */
[----:B------:R1:W5:Y:S01]  /*3790*/  LDL R4, [R0] ;  /* 0x0000000000047983 */ /* 0x0003620000100800 */
[----:B------:R-:W-:Y:S01]  /*37a0*/  UPLOP3.LUT UP2, UPT, UPT, UPT, UPT, 0x40, 0x4 ;  /* 0x000000000004789c */ /* 0x000fe20003f4e870 */
[----:B------:R-:W-:Y:S01]  /*37b0*/  UMOV UR17, UR34 ;  /* 0x0000002200117c82 */ /* 0x000fe20008000000 */
[----:B-1----:R-:W-:-:S04]  /*37c0*/  SHF.L.U32 R0, R2, 0x1f, RZ ;  /* 0x0000001f02007819 */ /* 0x002fc800000006ff */
[----:B------:R1:W2:Y:S01]  /*37d0*/  SYNCS.PHASECHK.TRANS64.TRYWAIT P2, [UR4], R0 ;  /* 0x00000000ff0075a7 */ /* 0x0002a20008041104 */
[----:B------:R-:W-:-:S05]  /*37e0*/  UMOV UR4, UR19 ;  /* 0x0000001300047c82 */ /* 0x000fca0008000000 */
.L_x_54:
[----:B------:R-:W-:Y:S01]  /*37f0*/  ULEA UR18, UR4, UR20, 0x3 ;  /* 0x0000001404127291 */ /* 0x000fe2000f8e18ff */
[----:B--234-:R-:W-:Y:S11]  /*3800*/  @P2 BRA `(.L_x_52) ;  /* 0x00000000000c2947 */ /* 0x01cff60003800000 */
[----:B------:R-:W-:Y:S04]  /*3810*/  SHF.L.U32 R5, R2, 0x1f, RZ ;  /* 0x0000001f02057819 */ /* 0x000fe800000006ff */
[----:B------:R-:W2:Y:S02]  /*3820*/  SYNCS.PHASECHK.TRANS64.TRYWAIT P0, [UR18], R5 ;  /* 0x00000005ff0075a7 */ /* 0x000ea40008001112 */
[----:B--2---:R-:W-:Y:S05]  /*3830*/  @!P0 BRA `(.L_x_53) ;  /* 0x0000006400c48947 */ /* 0x004fea0003800000 */
.L_x_52:
[----:B------:R-:W-:Y:S01]  /*3840*/  UISETP.NE.AND UP0, UPT, UR17, URZ, UPT ;  /* 0x000000ff1100728c */ /* 0x000fe2000bf05270 */
[----:B------:R-:W-:Y:S01]  /*3850*/  PLOP3.LUT P2, PT, PT, PT, PT, 0x80, 0x8 ;  /* 0x000000000008781c */ /* 0x000fe20003f4f070 */
[----:B------:R-:W-:Y:S01]  /*3860*/  UIADD3 UR5, UPT, UPT, UR4, 0x1, URZ ;  /* 0x0000000104057890 */ /* 0x000fe2000fffe0ff */
[----:B------:R-:W-:Y:S11]  /*3870*/  ELECT P1, URZ, PT ;  /* 0x0000000000ff782f */ /* 0x000ff60003820000 */
[----:B------:R-:W-:Y:S02]  /*3880*/  @!UPT UIADD3 URZ, UPT, UPT, URZ, URZ, URZ ;  /* 0x000000fffffff290 */ /* 0x000fe4000fffe0ff */
[----:B-----5:R-:W-:Y:S01]  /*3890*/  @P1 R2UR.BROADCAST UR8, R4 ;  /* 0x00000000040812ca */ /* 0x020fe200008e0000 */
[----:B------:R-:W-:Y:S01]  /*38a0*/  UISETP.NE.AND UP1, UPT, UR5, 0x6, UPT ;  /* 0x000000060500788c */ /* 0x000fe2000bf25270 */
[----:B------:R-:W-:Y:S01]  /*38b0*/  PLOP3.LUT P0, PT, PT, PT, UP0, 0x80, 0x8 ;  /* 0x000000000008781c */ /* 0x000fe20003f0f008 */
[----:B------:R-:W-:Y:S02]  /*38c0*/  ULEA UR10, UR4, UR22, 0xa ;  /* 0x00000016040a7291 */ /* 0x000fe4000f8e50ff */
[----:B------:R-:W-:Y:S02]  /*38d0*/  USEL UR6, URZ, 0x1, UP1 ;  /* 0x00000001ff067887 */ /* 0x000fe40008800000 */
[----:B------:R-:W-:Y:S02]  /*38e0*/  USEL UR19, UR5, URZ, UP1 ;  /* 0x000000ff05137287 */ /* 0x000fe40008800000 */
[----:B------:R-:W-:Y:S02]  /*38f0*/  ULEA UR14, UR4, UR21, 0xa ;  /* 0x00000015040e7291 */ /* 0x000fe4000f8e50ff */
[----:B------:R-:W-:Y:S01]  /*3900*/  @UP0 ULEA UR5, UR19, UR20, 0x3 ;  /* 0x0000001413050291 */ /* 0x000fe2000f8e18ff */
[----:B------:R-:W-:Y:S01]  /*3910*/  LOP3.LUT R2, R2, UR6, RZ, 0x3c, !PT ;  /* 0x0000000602027c12 */ /* 0x000fe2000f8e3cff */
[----:B------:R-:W-:Y:S02]  /*3920*/  UIADD3 UR6, UPT, UPT, UR10, 0x80, URZ ;  /* 0x000000800a067890 */ /* 0x000fe4000fffe0ff */
[----:B------:R-:W-:Y:S01]  /*3930*/  UIADD3 UR4, UPT, UPT, UR14, 0x2, URZ ;  /* 0x000000020e047890 */ /* 0x000fe2000fffe0ff */
[----:B-1----:R-:W-:Y:S01]  /*3940*/  @P0 SHF.L.U32 R0, R2, 0x1f, RZ ;  /* 0x0000001f02000819 */ /* 0x002fe200000006ff */
[----:B------:R-:W-:Y:S01]  /*3950*/  UIADD3 UR12, UPT, UPT, UR10, 0x100, URZ ;  /* 0x000001000a0c7890 */ /* 0x000fe2000fffe0ff */
[----:B------:R-:W-:Y:S02]  /*3960*/  UMOV UR11, 0x40004040 ;  /* 0x40004040000b7882 */ /* 0x000fe40000000000 */
[----:B------:R3:W4:Y:S01]  /*3970*/  @P0 SYNCS.PHASECHK.TRANS64.TRYWAIT P2, [UR5], R0 ;  /* 0x00000000ff0005a7 */ /* 0x0007220008041105 */
[----:B------:R-:W-:Y:S11]  /*3980*/  ELECT P0, URZ, PT ;  /* 0x0000000000ff782f */ /* 0x000ff60003800000 */
[----:B------:R-:W-:Y:S02]  /*3990*/  @!UPT UIADD3 URZ, UPT, UPT, URZ, URZ, URZ ;  /* 0x000000fffffff290 */ /* 0x000fe4000fffe0ff */
[C---:B------:R-:W-:Y:S02]  /*39a0*/  @P0 R2UR.BROADCAST UR16, R4.reuse ;  /* 0x00000000041002ca */ /* 0x040fe400008e0000 */
[----:B------:R-:W-:Y:S01]  /*39b0*/  ELECT P0, URZ, PT ;  /* 0x0000000000ff782f */ /* 0x000fe20003800000 */
[----:B------:R-:W-:Y:S01]  /*39c0*/  UMOV UR15, 0x40004040 ;  /* 0x40004040000f7882 */ /* 0x000fe20000000000 */
[----:B------:R-:W-:Y:S01]  /*39d0*/  UMOV UR7, 0x40004040 ;  /* 0x4000404000077882 */ /* 0x000fe20000000000 */
[----:B------:R1:W-:Y:S01]  /*39e0*/  UTCHMMA gdesc[UR14], gdesc[UR10], tmem[UR8], tmem[UR32], idesc[UR33], UP2 ;  /* 0x00ff200a0e0075ea */ /* 0x0003e20009000008 */
[----:B------:R-:W-:Y:S01]  /*39f0*/  UPLOP3.LUT UP2, UPT, UPT, UPT, UPT, 0x80, 0x8 ;  /* 0x000000000008789c */ /* 0x000fe20003f4f070 */
[----:B------:R-:W-:Y:S01]  /*3a00*/  UMOV UR5, 0x40004040 ;  /* 0x4000404000057882 */ /* 0x000fe20000000000 */
[----:B------:R-:W-:Y:S01]  /*3a10*/  UMOV UR13, 0x40004040 ;  /* 0x40004040000d7882 */ /* 0x000fe20000000000 */
[----:B------:R-:W-:Y:S04]  /*3a20*/  UMOV UR9, 0x40004040 ;  /* 0x4000404000097882 */ /* 0x000fe80000000000 */
[----:B------:R2:W-:Y:S01]  /*3a30*/  UTCHMMA gdesc[UR4], gdesc[UR6], tmem[UR16], tmem[UR30], idesc[UR31], UPT ;  /* 0x00ff1e06040075ea */ /* 0x0005e2000b800010 */
[----:B-1----:R-:W-:Y:S01]  /*3a40*/  UIADD3 UR8, UPT, UPT, UR14, 0x4, URZ ;  /* 0x000000040e087890 */ /* 0x002fe2000fffe0ff */
[C---:B------:R-:W-:Y:S02]  /*3a50*/  @P0 R2UR.BROADCAST UR15, R4.reuse ;  /* 0x00000000040f02ca */ /* 0x040fe400008e0000 */
[----:B------:R-:W-:Y:S01]  /*3a60*/  ELECT P0, URZ, PT ;  /* 0x0000000000ff782f */ /* 0x000fe20003800000 */
[----:B------:R-:W-:Y:S02]  /*3a70*/  UIADD3 UR10, UPT, UPT, UR10, 0x180, URZ ;  /* 0x000001800a0a7890 */ /* 0x000fe4000fffe0ff */
[----:B--2---:R-:W-:Y:S10]  /*3a80*/  UIADD3 UR6, UPT, UPT, UR14, 0x6, URZ ;  /* 0x000000060e067890 */ /* 0x004ff4000fffe0ff */
[----:B------:R-:W-:Y:S01]  /*3a90*/  @P0 R2UR.BROADCAST UR14, R4 ;  /* 0x00000000040e02ca */ /* 0x000fe200008e0000 */
[----:B------:R-:W-:Y:S02]  /*3aa0*/  UIADD3 UR5, UPT, UPT, UR18, 0x30, URZ ;  /* 0x0000003012057890 */ /* 0x000fe4000fffe0ff */
[----:B------:R-:W-:Y:S01]  /*3ab0*/  UIADD3 UR4, UPT, UPT, UR17, 0x1, URZ ;  /* 0x0000000111047890 */ /* 0x000fe2000fffe0ff */
[----:B------:R1:W-:Y:S03]  /*3ac0*/  UTCHMMA gdesc[UR8], gdesc[UR12], tmem[UR15], tmem[UR28], idesc[UR29], UPT ;  /* 0x00ff1c0c080075ea */ /* 0x0003e6000b80000f */
[----:B------:R-:W-:Y:S03]  /*3ad0*/  UISETP.GT.U32.AND UP0, UPT, UR4, 0x1, UPT ;  /* 0x000000010400788c */ /* 0x000fe6000bf04070 */
[----:B------:R-:W-:Y:S03]  /*3ae0*/  UMOV UR4, UR19 ;  /* 0x0000001300047c82 */ /* 0x000fe60008000000 */
[----:B------:R3:W-:Y:S01]  /*3af0*/  UTCHMMA gdesc[UR6], gdesc[UR10], tmem[UR14], tmem[UR26], idesc[UR27], UPT ;  /* 0x00ff1a0a060075ea */ /* 0x0007e2000b80000e */
[----:B------:R3:W-:Y:S01]  /*3b00*/  UTCBAR [UR5], URZ ;  /* 0x000000ff050073e9 */ /* 0x0007e200080000ff */
[----:B-1----:R-:W-:Y:S07]  /*3b10*/  UIADD3 UR8, UPT, UPT, UR17, -0x1, URZ ;  /* 0xffffffff11087890 */ /* 0x002fee000fffe0ff */
[----:B------:R-:W-:Y:S01]  /*3b20*/  UMOV UR17, UR8 ;  /* 0x0000000800117c82 */ /* 0x000fe20008000000 */
[----:B------:R-:W-:Y:S05]  /*3b30*/  BRA.U UP0, `(.L_x_54) ;  /* 0xfffffffd002c7547 */ /* 0x000fea000b83ffff */
.L_x_51:
[----:B------:R-:W-:Y:S01]  /*3b40*/  UIADD3 UR4, UPT, UPT, UR23, 0x1, URZ ;  /* 0x0000000117047890 */ /* 0x000fe2000fffe0ff */
[----:B------:R-:W-:Y:S01]  /*3b50*/  LOP3.LUT R3, R3, 0x1, RZ, 0x3c, !PT ;  /* 0x0000000103037812 */ /* 0x000fe200078e3cff */
[----:B---3--:R-:W-:Y:S02]  /*3b60*/  UIADD3 UR5, UPT, UPT, UR24, 0xc0, URZ ;  /* 0x000000c018057890 */ /* 0x008fe4000fffe0ff */
[----:B------:R-:W-:-:S04]  /*3b70*/  UISETP.NE.AND UP0, UPT, UR4, 0x2, UPT ;  /* 0x000000020400788c */ /* 0x000fc8000bf05270 */
[----:B------:R-:W-:Y:S02]  /*3b80*/  USEL UR6, URZ, 0x1, UP0 ;  /* 0x00000001ff067887 */ /* 0x000fe40008000000 */
[----:B------:R-:W-:Y:S01]  /*3b90*/  USEL UR23, UR4, URZ, UP0 ;  /* 0x000000ff04177287 */ /* 0x000fe20008000000 */
[----:B------:R2:W-:Y:S03]  /*3ba0*/  UTCBAR [UR5], URZ ;  /* 0x000000ff050073e9 */ /* 0x0005e600080000ff */
[----:B------:R-:W-:Y:S01]  /*3bb0*/  LOP3.LUT R8, R8, UR6, RZ, 0x3c, !PT ;  /* 0x0000000608087c12 */ /* 0x000fe2000f8e3cff */
[----:B------:R-:W-:Y:S07]  /*3bc0*/  @P3 BRA `(.L_x_55) ;  /* 0xfffffff800a03947 */ /* 0x000fee000383ffff */
[----:B------:R-:W3:Y:S01]  /*3bd0*/  S2UR UR6, SR_CgaCtaId ;  /* 0x00000000000679c3 */ /* 0x000ee20000008800 */
[----:B------:R-:W-:Y:S01]  /*3be0*/  ELECT P0, URZ, PT ;  /* 0x0000000000ff782f */ /* 0x000fe20003800000 */
[----:B-1----:R-:W-:Y:S01]  /*3bf0*/  IMAD.MOV.U32 R0, RZ, RZ, 0x1 ;  /* 0x00000001ff007424 */ /* 0x002fe200078e00ff */
[----:B------:R-:W-:Y:S01]  /*3c00*/  UIADD3 UR20, UPT, UPT, UR20, 0xd0, URZ ;  /* 0x000000d014147890 */ /* 0x000fe2000fffe0ff */
[----:B------:R-:W-:Y:S01]  /*3c10*/  SHF.L.U32 R2, R8, 0x1f, RZ ;  /* 0x0000001f08027819 */ /* 0x000fe200000006ff */
[----:B------:R-:W-:-:S03]  /*3c20*/  UMOV UR4, 0x40 ;  /* 0x0000004000047882 */ /* 0x000fc60000000000 */
[----:B------:R-:W-:Y:S01]  /*3c30*/  UVIRTCOUNT.DEALLOC.SMPOOL 0x80 ;  /* 0x000000800000784c */ /* 0x000fe20000000000 */
[----:B---3--:R-:W-:Y:S02]  /*3c40*/  ULEA UR6, UR6, UR4, 0x18 ;  /* 0x0000000406067291 */ /* 0x008fe4000f8ec0ff */
[----:B------:R-:W-:-:S07]  /*3c50*/  ULEA UR4, UR23, UR20, 0x3 ;  /* 0x0000001417047291 */ /* 0x000fce000f8e18ff */
[----:B------:R1:W-:Y:S02]  /*3c60*/  @P0 STS.U8 [UR6+0x1c], R0 ;  /* 0x00001c00ff000988 */ /* 0x0003e40008000006 */
[----:B------:R-:W3:Y:S02]  /*3c70*/  SYNCS.PHASECHK.TRANS64.TRYWAIT P0, [UR4], R2 ;  /* 0x00000002ff0075a7 */ /* 0x000ee40008001104 */
[----:B-1-3--:R-:W-:Y:S05]  /*3c80*/  @!P0 BRA `(.L_x_56) ;  /* 0x0000006000c88947 */ /* 0x00afea0003800000 */
.L_x_149:
[----:B------:R-:W-:-:S04]  /*3c90*/  UIADD3 UR4, UPT, UPT, UR23, 0x1, URZ ;  /* 0x0000000117047890 */ /* 0x000fc8000fffe0ff */
[----:B------:R-:W-:-:S04]  /*3ca0*/  UISETP.NE.AND UP0, UPT, UR4, 0x2, UPT ;  /* 0x000000020400788c */ /* 0x000fc8000bf05270 */
[----:B--2---:R-:W-:Y:S02]  /*3cb0*/  USEL UR5, URZ, 0x1, UP0 ;  /* 0x00000001ff057887 */ /* 0x004fe40008000000 */
[----:B------:R-:W-:-:S04]  /*3cc0*/  USEL UR4, UR4, URZ, UP0 ;  /* 0x000000ff04047287 */ /* 0x000fc80008000000 */
[----:B------:R-:W-:Y:S01]  /*3cd0*/  ULEA UR4, UR4, UR20, 0x3 ;  /* 0x0000001404047291 */ /* 0x000fe2000f8e18ff */
[----:B-1----:R-:W-:-:S04]  /*3ce0*/  LOP3.LUT R2, R8, UR5, RZ, 0x3c, !PT ;  /* 0x0000000508027c12 */ /* 0x002fc8000f8e3cff */
[----:B------:R-:W-:-:S04]  /*3cf0*/  SHF.L.U32 R2, R2, 0x1f, RZ ;  /* 0x0000001f02027819 */ /* 0x000fc800000006ff */
[----:B------:R-:W1:Y:S02]  /*3d00*/  SYNCS.PHASECHK.TRANS64.TRYWAIT P0, [UR4], R2 ;  /* 0x00000002ff0075a7 */ /* 0x000e640008001104 */
[----:B-1----:R-:W-:Y:S05]  /*3d10*/  @!P0 BRA `(.L_x_57) ;  /* 0x0000006000bc8947 */ /* 0x002fea0003800000 */
.L_x_151:
[----:B------:R-:W-:Y:S01]  /*3d20*/  NOP ;  /* 0x0000000000007918 */ /* 0x000fe20000000000 */
[----:B-1----:R-:W1:Y:S01]  /*3d30*/  LDS R0, [UR6+0x14] ;  /* 0x00001406ff007984 */ /* 0x002e620008000800 */
[----:B------:R-:W-:Y:S01]  /*3d40*/  LOP3.LUT R3, R9, 0xffff, RZ, 0xc0, !PT ;  /* 0x0000ffff09037812 */ /* 0x000fe200078ec0ff */
[----:B------:R-:W-:-:S03]  /*3d50*/  IMAD.MOV.U32 R2, RZ, RZ, 0xffff ;  /* 0x0000ffffff027424 */ /* 0x000fc600078e00ff */
[----:B------:R-:W-:-:S04]  /*3d60*/  SHF.R.U32.HI R3, RZ, 0x5, R3 ;  /* 0x00000005ff037819 */ /* 0x000fc80000011603 */
[----:B------:R-:W-:-:S04]  /*3d70*/  SHF.L.U32 R2, R2, R3, RZ ;  /* 0x0000000302027219 */ /* 0x000fc800000006ff */
[----:B-1----:R-:W-:-:S04]  /*3d80*/  LOP3.LUT R0, R0, R2, RZ, 0xc0, !PT ;  /* 0x0000000200007212 */ /* 0x002fc800078ec0ff */
[----:B------:R-:W-:Y:S01]  /*3d90*/  ISETP.NE.AND P0, PT, R0, R2, PT ;  /* 0x000000020000720c */ /* 0x000fe20003f05270 */
[----:B------:R-:W-:-:S05]  /*3da0*/  IMAD.MOV.U32 R0, RZ, RZ, 0x1 ;  /* 0x00000001ff007424 */ /* 0x000fca00078e00ff */
[----:B------:R-:W-:-:S07]  /*3db0*/  SHF.L.U32 R0, R0, R3, RZ ;  /* 0x0000000300007219 */ /* 0x000fce00000006ff */
[----:B------:R-:W-:Y:S05]  /*3dc0*/  @P0 BRA `(.L_x_58) ;  /* 0x00000000005c0947 */ /* 0x000fea0003800000 */
[----:B------:R-:W1:Y:S02]  /*3dd0*/  LDS R3, [UR6+0x18] ;  /* 0x00001806ff037984 */ /* 0x000e640008000800 */
[----:B-1----:R-:W-:-:S04]  /*3de0*/  LOP3.LUT R3, R3, R0, RZ, 0xc0, !PT ;  /* 0x0000000003037212 */ /* 0x002fc800078ec0ff */
[----:B------:R-:W-:-:S13]  /*3df0*/  ISETP.NE.AND P0, PT, R3, R0, PT ;  /* 0x000000000300720c */ /* 0x000fda0003f05270 */
[----:B------:R-:W-:Y:S05]  /*3e00*/  @P0 BRA `(.L_x_59) ;  /* 0x0000000000400947 */ /* 0x000fea0003800000 */
[----:B------:R-:W-:Y:S01]  /*3e10*/  R2UR UR4, R2 ;  /* 0x00000000020472ca */ /* 0x000fe200000e0000 */
[----:B------:R-:W1:Y:S01]  /*3e20*/  S2R R3, SR_LANEID ;  /* 0x0000000000037919 */ /* 0x000e620000000000 */
[----:B------:R-:W-:-:S04]  /*3e30*/  LOP3.LUT R0, RZ, R0, RZ, 0x33, !PT ;  /* 0x00000000ff007212 */ /* 0x000fc800078e33ff */
[----:B------:R-:W2:Y:S07]  /*3e40*/  REDUX UR7, R0 ;  /* 0x00000000000773c4 */ /* 0x000eae0000000000 */
[----:B------:R-:W-:-:S03]  /*3e50*/  ULOP3.LUT UR5, URZ, UR4, URZ, 0x33, !UPT ;  /* 0x00000004ff057292 */ /* 0x000fc6000f8e33ff */
[----:B------:R-:W-:Y:S02]  /*3e60*/  VOTEU.ANY UR4, UPT, PT ;  /* 0x0000000000047886 */ /* 0x000fe400038e0100 */
[----:B------:R-:W-:Y:S01]  /*3e70*/  UFLO.U32 UR4, UR4 ;  /* 0x00000004000472bd */ /* 0x000fe200080e0000 */
[----:B------:R-:W-:-:S04]  /*3e80*/  IMAD.U32 R2, RZ, RZ, UR5 ;  /* 0x00000005ff027e24 */ /* 0x000fc8000f8e00ff */
[----:B------:R-:W3:Y:S02]  /*3e90*/  REDUX UR8, R2 ;  /* 0x00000000020873c4 */ /* 0x000ee40000000000 */
[----:B------:R1:W-:Y:S01]  /*3ea0*/  UTCATOMSWS.AND URZ, UR5 ;  /* 0x0000000500ff79e3 */ /* 0x0003e20008000000 */
[----:B--2---:R-:W-:Y:S01]  /*3eb0*/  IMAD.U32 R0, RZ, RZ, UR7 ;  /* 0x00000007ff007e24 */ /* 0x004fe2000f8e00ff */
[----:B-1----:R-:W-:Y:S01]  /*3ec0*/  ISETP.EQ.U32.AND P0, PT, R3, UR4, PT ;  /* 0x0000000403007c0c */ /* 0x002fe2000bf02070 */
[----:B---3--:R-:W-:-:S12]  /*3ed0*/  IMAD.U32 R2, RZ, RZ, UR8 ;  /* 0x00000008ff027e24 */ /* 0x008fd8000f8e00ff */
[----:B------:R1:W-:Y:S04]  /*3ee0*/  @P0 ATOMS.AND RZ, [UR6+0x14], R2 ;  /* 0x00001402ffff098c */ /* 0x0003e8000a800006 */
[----:B------:R1:W-:Y:S01]  /*3ef0*/  @P0 ATOMS.AND RZ, [UR6+0x18], R0 ;  /* 0x00001800ffff098c */ /* 0x0003e2000a800006 */
[----:B------:R-:W-:Y:S05]  /*3f00*/  BRA `(.L_x_60) ;  /* 0x0000000000147947 */ /* 0x000fea0003800000 */
.L_x_59:
[----:B------:R-:W-:Y:S02]  /*3f10*/  MOV R2, 0x3f30 ;  /* 0x00003f3000027802 */ /* 0x000fe40000000f00 */
[----:B----45:R-:W-:Y:S05]  /*3f20*/  CALL.REL.NOINC `($__internal_0_$__cuda_sm10x_tcgen05_guardrail_trap_col_being_dealloced_not_returned_by_alloc) ;  /* 0x0000006400a87944 */ /* 0x030fea0003c00000 */
[----:B------:R-:W-:Y:S05]  /*3f30*/  BRA `(.L_x_60) ;  /* 0x0000000000087947 */ /* 0x000fea0003800000 */
.L_x_58:
[----:B------:R-:W-:Y:S02]  /*3f40*/  MOV R2, 0x3f60 ;  /* 0x00003f6000027802 */ /* 0x000fe40000000f00 */
[----:B----45:R-:W-:Y:S05]  /*3f50*/  CALL.REL.NOINC `($__internal_2_$__cuda_sm10x_tcgen05_guardrail_trap_unallocated_columns_being_dealloced) ;  /* 0x0000006400b47944 */ /* 0x030fea0003c00000 */
.L_x_60:
[----:B------:R-:W-:Y:S01]  /*3f60*/  NOP ;  /* 0x0000000000007918 */ /* 0x000fe20000000000 */
[----:B------:R-:W-:Y:S05]  /*3f70*/  EXIT ;  /* 0x000000000000794d */ /* 0x000fea0003800000 */
.L_x_44:
[----:B------:R-:W-:-:S09]  /*3f80*/  UISETP.NE.OR UP0, UPT, UR18, 0x3, !UP3 ;  /* 0x000000031200788c */ /* 0x000fd2000df05670 */
[----:B------:R-:W-:Y:S05]  /*3f90*/  BRA.U UP0, `(.L_x_61) ;  /* 0x0000001100e47547 */ /* 0x000fea000b800000 */
[----:B------:R-:W2:Y:S01]  /*3fa0*/  LDCU.64 UR4, c[0x0][0x988] ;  /* 0x00013100ff0477ac */ /* 0x000ea20008000a00 */
[----:B------:R-:W3:Y:S01]  /*3fb0*/  S2UR UR10, SR_CgaCtaId ;  /* 0x00000000000a79c3 */ /* 0x000ee20000008800 */
[----:B------:R-:W-:Y:S01]  /*3fc0*/  R2UR UR46, R77 ;  /* 0x000000004d2e72ca */ /* 0x000fe200000e0000 */
[----:B------:R-:W-:Y:S01]  /*3fd0*/  HFMA2 R9, -RZ, RZ, 0, 0 ;  /* 0x00000000ff097431 */ /* 0x000fe200000001ff */
[----:B------:R-:W4:Y:S01]  /*3fe0*/  LDCU UR44, c[0x0][0x370] ;  /* 0x00006e00ff2c77ac */ /* 0x000f220008000800 */
[----:B------:R-:W-:Y:S01]  /*3ff0*/  R2UR UR45, R78 ;  /* 0x000000004e2d72ca */ /* 0x000fe200000e0000 */
[----:B------:R-:W-:Y:S01]  /*4000*/  IMAD.MOV.U32 R10, RZ, RZ, 0x1 ;  /* 0x00000001ff0a7424 */ /* 0x000fe200078e00ff */
[----:B------:R-:W4:Y:S02]  /*4010*/  LDCU.128 UR28, c[0x0][0xc10] ;  /* 0x00018200ff1c77ac */ /* 0x000f240008000c00 */
[----:B------:R-:W1:Y:S01]  /*4020*/  LDC.64 R12, c[0x0][0x348] ;  /* 0x0000d200ff0c7b82 */ /* 0x000e620000000a00 */
[----:B------:R-:W-:Y:S01]  /*4030*/  IMAD.MOV.U32 R3, RZ, RZ, 0x2000 ;  /* 0x00002000ff037424 */ /* 0x000fe200078e00ff */
[----:B------:R-:W3:Y:S01]  /*4040*/  LDCU UR38, c[0x0][0x374] ;  /* 0x00006e80ff2677ac */ /* 0x000ee20008000800 */
[----:B------:R-:W3:Y:S01]  /*4050*/  LDCU.64 UR26, c[0x0][0x990] ;  /* 0x00013200ff1a77ac */ /* 0x000ee20008000a00 */
[----:B------:R-:W1:Y:S01]  /*4060*/  LDCU UR17, c[0x0][0xc0c] ;  /* 0x00018180ff1177ac */ /* 0x000e620008000800 */
[----:B--2---:R-:W-:Y:S01]  /*4070*/  UISETP.NE.U32.AND UP0, UPT, UR4, URZ, UPT ;  /* 0x000000ff0400728c */ /* 0x004fe2000bf05070 */
[----:B------:R-:W2:Y:S01]  /*4080*/  LDCU.128 UR32, c[0x0][0xa80] ;  /* 0x00015000ff2077ac */ /* 0x000ea20008000c00 */
[----:B------:R-:W2:Y:S01]  /*4090*/  LDCU UR57, c[0x0][0xc20] ;  /* 0x00018400ff3977ac */ /* 0x000ea20008000800 */
[----:B------:R-:W2:Y:S01]  /*40a0*/  LDCU UR4, c[0x0][0xc30] ;  /* 0x00018600ff0477ac */ /* 0x000ea20008000800 */
[----:B------:R-:W2:Y:S01]  /*40b0*/  LDCU.128 UR40, c[0x0][0xa90] ;  /* 0x00015200ff2877ac */ /* 0x000ea20008000c00 */
[----:B------:R-:W-:Y:S01]  /*40c0*/  UMOV UR20, 0x400 ;  /* 0x0000040000147882 */ /* 0x000fe20000000000 */
[----:B----4-:R-:W-:-:S02]  /*40d0*/  UIMAD.WIDE.U32 UR6, UR44, UR28, URZ ;  /* 0x0000001c2c0672a5 */ /* 0x010fc4000f8e00ff */
[----:B---3--:R-:W-:Y:S02]  /*40e0*/  UIMAD.WIDE.U32 UR8, UR38, UR31, URZ ;  /* 0x0000001f260872a5 */ /* 0x008fe4000f8e00ff */
[----:B------:R-:W-:Y:S02]  /*40f0*/  ULEA UR20, UR10, UR20, 0x18 ;  /* 0x000000140a147291 */ /* 0x000fe4000f8ec0ff */
[----:B------:R-:W-:Y:S02]  /*4100*/  UISETP.NE.AND.EX UP5, UPT, UR5, URZ, UPT, UP0 ;  /* 0x000000ff0500728c */ /* 0x000fe4000bfa5300 */
[----:B------:R-:W-:Y:S02]  /*4110*/  UISETP.NE.U32.AND UP6, UPT, UR26, URZ, UPT ;  /* 0x000000ff1a00728c */ /* 0x000fe4000bfc5070 */
[----:B------:R-:W-:Y:S02]  /*4120*/  UIADD3 UR48, UPT, UPT, UR20, 0x78, URZ ;  /* 0x0000007814307890 */ /* 0x000fe4000fffe0ff */
[----:B------:R-:W-:-:S02]  /*4130*/  UIADD3 UR47, UPT, UPT, UR20, 0xb8, URZ ;  /* 0x000000b8142f7890 */ /* 0x000fc4000fffe0ff */
[----:B------:R-:W-:Y:S02]  /*4140*/  UIADD3 UR37, UPT, UPT, UR20, 0x60, URZ ;  /* 0x0000006014257890 */ /* 0x000fe4000fffe0ff */
[----:B------:R-:W-:Y:S02]  /*4150*/  UIADD3 UR36, UPT, UPT, UR20, 0x68, URZ ;  /* 0x0000006814247890 */ /* 0x000fe4000fffe0ff */
[----:B------:R-:W-:Y:S02]  /*4160*/  UIADD3 UR25, UPT, UPT, UR20, 0x70, URZ ;  /* 0x0000007014197890 */ /* 0x000fe4000fffe0ff */
[----:B-1----:R-:W-:Y:S02]  /*4170*/  UISETP.NE.AND UP0, UPT, UR39, 0x1, UPT ;  /* 0x000000012700788c */ /* 0x002fe4000bf05270 */
[----:B------:R-:W-:Y:S02]  /*4180*/  UISETP.GE.AND UP2, UPT, UR39, 0x1, UPT ;  /* 0x000000012700788c */ /* 0x000fe4000bf46270 */
[----:B------:R-:W-:Y:S01]  /*4190*/  UISETP.NE.AND UP0, UPT, UR17, 0x1, UPT ;  /* 0x000000011100788c */ /* 0x000fe2000bf05270 */
[----:B------:R-:W-:Y:S01]  /*41a0*/  UMOV UR55, UR7 ;  /* 0x0000000700377c82 */ /* 0x000fe20008000000 */
[----:B------:R-:W-:Y:S01]  /*41b0*/  UMOV UR54, UR9 ;  /* 0x0000000900367c82 */ /* 0x000fe20008000000 */
[----:B------:R-:W-:-:S02]  /*41c0*/  UISETP.NE.AND UP2, UPT, UR30, 0x1, UPT ;  /* 0x000000011e00788c */ /* 0x000fc4000bf45270 */
[----:B--2---:R-:W-:Y:S01]  /*41d0*/  UISETP.NE.AND UP0, UPT, UR32, 0x1, UPT ;  /* 0x000000012000788c */ /* 0x004fe2000bf05270 */
[----:B------:R-:W1:Y:S01]  /*41e0*/  LDCU UR58, c[0x0][0xaa0] ;  /* 0x00015400ff3a77ac */ /* 0x000e620008000800 */
[----:B------:R-:W-:Y:S01]  /*41f0*/  UPLOP3.LUT UP4, UPT, UPT, UPT, UPT, 0x40, 0x4 ;  /* 0x000000000004789c */ /* 0x000fe20003f8e870 */
[----:B------:R-:W2:Y:S01]  /*4200*/  LDCU.64 UR18, c[0x0][0xc28] ;  /* 0x00018500ff1277ac */ /* 0x000ea20008000a00 */
[----:B------:R-:W-:Y:S02]  /*4210*/  UISETP.NE.AND.EX UP6, UPT, UR27, URZ, UPT, UP6 ;  /* 0x000000ff1b00728c */ /* 0x000fe4000bfc5360 */
[----:B------:R-:W-:Y:S02]  /*4220*/  UPRMT UR48, UR10, 0x654, UR48 ;  /* 0x000006540a307896 */ /* 0x000fe40008000030 */
[----:B------:R-:W-:Y:S02]  /*4230*/  UPRMT UR47, URZ, 0x654, UR47 ;  /* 0x00000654ff2f7896 */ /* 0x000fe4000800002f */
[----:B------:R-:W-:-:S02]  /*4240*/  UPRMT UR53, UR10, 0x654, UR37 ;  /* 0x000006540a357896 */ /* 0x000fc40008000025 */
[----:B------:R-:W-:Y:S02]  /*4250*/  UPRMT UR50, UR10, 0x654, UR36 ;  /* 0x000006540a327896 */ /* 0x000fe40008000024 */
[----:B------:R-:W-:Y:S02]  /*4260*/  UPRMT UR49, UR10, 0x654, UR25 ;  /* 0x000006540a317896 */ /* 0x000fe40008000019 */
[----:B------:R-:W-:Y:S02]  /*4270*/  USHF.R.U32.HI UR55, URZ, UR29, UR55 ;  /* 0x0000001dff377299 */ /* 0x000fe40008011637 */
[----:B------:R-:W-:Y:S02]  /*4280*/  USHF.R.U32.HI UR54, URZ, UR57, UR54 ;  /* 0x00000039ff367299 */ /* 0x000fe40008011636 */
[----:B------:R-:W-:Y:S02]  /*4290*/  UISETP.NE.AND UP3, UPT, UR4, 0x1, UPT ;  /* 0x000000010400788c */ /* 0x000fe4000bf65270 */
[----:B------:R-:W-:-:S02]  /*42a0*/  UISETP.NE.AND UP2, UPT, UR35, 0x1, UPT ;  /* 0x000000012300788c */ /* 0x000fc4000bf45270 */
[----:B-12---:R-:W-:-:S11]  /*42b0*/  UISETP.NE.AND UP0, UPT, UR42, 0x1, UPT ;  /* 0x000000012a00788c */ /* 0x006fd6000bf05270 */
.L_x_72:
[----:B------:R-:W-:Y:S04]  /*42c0*/  SHF.L.U32 R2, R9, 0x1f, RZ ;  /* 0x0000001f09027819 */ /* 0x000fe800000006ff */
[----:B-1----:R-:W1:Y:S02]  /*42d0*/  SYNCS.PHASECHK.TRANS64.TRYWAIT P0, [UR20+0xb0], R2 ;  /* 0x0000b002ff0075a7 */ /* 0x002e640008001114 */
[----:B-1----:R-:W-:Y:S05]  /*42e0*/  @!P0 BRA `(.L_x_62) ;  /* 0x0000005c00608947 */ /* 0x002fea0003800000 */
.L_x_153:
[----:B------:R-:W2:Y:S01]  /*42f0*/  LDS.128 R4, [UR20+0xf0] ;  /* 0x0000f014ff047984 */ /* 0x000ea20008000c00 */
[----:B------:R-:W-:Y:S01]  /*4300*/  UISETP.GE.AND UP0, UPT, UR39, 0x1, UPT ;  /* 0x000000012700788c */ /* 0x000fe2000bf06270 */
[----:B------:R-:W-:Y:S01]  /*4310*/  @!PT LDS RZ, [RZ] ;  /* 0x00000000fffff984 */ /* 0x000fe20000000800 */
[----:B------:R-:W-:Y:S01]  /*4320*/  @!PT LDS RZ, [RZ] ;  /* 0x00000000fffff984 */ /* 0x000fe20000000800 */
[----:B------:R-:W-:Y:S01]  /*4330*/  @!PT LDS RZ, [RZ] ;  /* 0x00000000fffff984 */ /* 0x000fe20000000800 */
[----:B------:R-:W-:Y:S01]  /*4340*/  @!PT LDS RZ, [RZ] ;  /* 0x00000000fffff984 */ /* 0x000fe20000000800 */
[----:B------:R3:W-:Y:S06]  /*4350*/  MEMBAR.ALL.CTA ;  /* 0x0000000000007992 */ /* 0x0007ec0000008000 */
[----:B---3--:R-:W3:Y:S02]  /*4360*/  FENCE.VIEW.ASYNC.S ;  /* 0x00000000000073c6 */ /* 0x008ee40000000000 */
[----:B---3--:R-:W-:Y:S01]  /*4370*/  SYNCS.ARRIVE.TRANS64.RED.A1T0 RZ, [UR47], RZ ;  /* 0x000000ffffff79a7 */ /* 0x008fe2000810042f */
[----:B--2---:R-:W-:Y:S11]  /*4380*/  LOP3.LUT P0, RZ, R6, 0x1, RZ, 0xc0, !PT ;  /* 0x0000000106ff7812 */ /* 0x004ff6000780c0ff */
[----:B------:R-:W-:Y:S02]  /*4390*/  @!UPT UIADD3 URZ, UPT, UPT, URZ, URZ, URZ ;  /* 0x000000fffffff290 */ /* 0x000fe4000fffe0ff */
[----:B------:R-:W-:Y:S01]  /*43a0*/  VOTEU.ANY UP2, P0 ;  /* 0x0000000000ff7886 */ /* 0x000fe20000040100 */
[----:B------:R-:W-:Y:S11]  /*43b0*/  PLOP3.LUT P0, PT, PT, PT, UP2, 0x80, 0x8 ;  /* 0x000000000008781c */ /* 0x000ff60003f0f028 */
[----:B------:R-:W-:Y:S02]  /*43c0*/  @!UPT UIADD3 URZ, UPT, UPT, URZ, URZ, URZ ;  /* 0x000000fffffff290 */ /* 0x000fe4000fffe0ff */
[----:B-1----:R-:W-:Y:S02]  /*43d0*/  @P0 MOV R2, R4 ;  /* 0x0000000400020202 */ /* 0x002fe40000000f00 */
[----:B------:R-:W-:Y:S02]  /*43e0*/  @P0 LOP3.LUT R0, R5, 0xffff, RZ, 0xc0, !PT ;  /* 0x0000ffff05000812 */ /* 0x000fe400078ec0ff */
[----:B------:R-:W-:Y:S02]  /*43f0*/  @P0 R2UR UR5, R2 ;  /* 0x00000000020502ca */ /* 0x000fe400000e0000 */
[----:B------:R-:W-:Y:S11]  /*4400*/  @P0 R2UR UR4, R0 ;  /* 0x00000000000402ca */ /* 0x000ff600000e0000 */
[----:B------:R-:W-:Y:S02]  /*4410*/  @UP2 UMOV UR16, UR5 ;  /* 0x0000000500102c82 */ /* 0x000fe40008000000 */
[----:B------:R-:W-:Y:S01]  /*4420*/  @UP2 UMOV UR15, UR4 ;  /* 0x00000004000f2c82 */ /* 0x000fe20008000000 */
[----:B------:R-:W-:Y:S05]  /*4430*/  BRA.U !UP0, `(.L_x_63) ;  /* 0x0000000108c07547 */ /* 0x000fea000b800000 */
[----:B------:R-:W-:Y:S02]  /*4440*/  UIMAD.WIDE.U32 UR8, UR15, UR31, URZ ;  /* 0x0000001f0f0872a5 */ /* 0x000fe4000f8e00ff */
[----:B------:R-:W-:Y:S02]  /*4450*/  UP2UR UR14, UPR, URZ, 0x4 ;  /* 0x00000004ff0e7883 */ /* 0x000fe40008000000 */
[----:B------:R-:W-:Y:S02]  /*4460*/  UISETP.NE.AND UP2, UPT, UR30, 0x1, UPT ;  /* 0x000000011e00788c */ /* 0x000fe4000bf45270 */
[----:B------:R-:W-:Y:S02]  /*4470*/  UIMAD.WIDE.U32 UR10, UR16, UR28, URZ ;  /* 0x0000001c100a72a5 */ /* 0x000fe4000f8e00ff */
[----:B------:R-:W-:Y:S02]  /*4480*/  USEL UR4, UR38, UR54, !UP2 ;  /* 0x0000003626047287 */ /* 0x000fe4000d000000 */
[----:B------:R-:W-:Y:S02]  /*4490*/  UISETP.NE.AND UP0, UPT, UR17, 0x1, UPT ;  /* 0x000000011100788c */ /* 0x000fe4000bf05270 */
[----:B------:R-:W-:Y:S02]  /*44a0*/  UP2UR UR21, UPR, URZ, 0x2 ;  /* 0x00000002ff157883 */ /* 0x000fe40008000000 */
[----:B------:R-:W-:Y:S02]  /*44b0*/  UISETP.NE.AND UP1, UPT, UR39, 0x1, UPT ;  /* 0x000000012700788c */ /* 0x000fe4000bf25270 */
[----:B------:R-:W-:Y:S02]  /*44c0*/  UIMAD.WIDE.U32 UR12, UR4, UR18, URZ ;  /* 0x00000012040c72a5 */ /* 0x000fe4000f8e00ff */
[----:B------:R-:W-:Y:S01]  /*44d0*/  USEL UR7, UR44, UR55, !UP0 ;  /* 0x000000372c077287 */ /* 0x000fe2000c000000 */
[----:B------:R-:W-:Y:S02]  /*44e0*/  UMOV UR5, UR9 ;  /* 0x0000000900057c82 */ /* 0x000fe40008000000 */
[----:B------:R-:W-:Y:S02]  /*44f0*/  USHF.R.U32.HI UR6, URZ, UR57, UR5 ;  /* 0x00000039ff067299 */ /* 0x000fe40008011605 */
[----:B------:R-:W-:Y:S02]  /*4500*/  UIMAD.WIDE.U32 UR22, UR7, UR18, URZ ;  /* 0x00000012071672a5 */ /* 0x000fe4000f8e00ff */
[----:B------:R-:W-:Y:S02]  /*4510*/  USEL UR6, UR15, UR6, !UP2 ;  /* 0x000000060f067287 */ /* 0x000fe4000d000000 */
[----:B------:R-:W-:Y:S01]  /*4520*/  UISETP.NE.AND UP2, UPT, UR14, URZ, UPT ;  /* 0x000000ff0e00728c */ /* 0x000fe2000bf45270 */
[----:B------:R-:W-:Y:S01]  /*4530*/  UMOV UR5, UR11 ;  /* 0x0000000b00057c82 */ /* 0x000fe20008000000 */
[----:B------:R-:W-:Y:S02]  /*4540*/  UIMAD.WIDE.U32 UR10, UR6, UR18, URZ ;  /* 0x00000012060a72a5 */ /* 0x000fe4000f8e00ff */
[----:B------:R-:W-:Y:S03]  /*4550*/  USHF.R.U32.HI UR8, URZ, UR29, UR5 ;  /* 0x0000001dff087299 */ /* 0x000fe60008011605 */
[----:B------:R-:W-:Y:S02]  /*4560*/  UMOV UR5, UR13 ;  /* 0x0000000d00057c82 */ /* 0x000fe40008000000 */
[----:B------:R-:W-:Y:S03]  /*4570*/  @UP1 USHF.R.U32.HI UR4, URZ, UR19, UR5 ;  /* 0x00000013ff041299 */ /* 0x000fe60008011605 */
[----:B------:R-:W-:Y:S01]  /*4580*/  UMOV UR5, UR23 ;  /* 0x0000001700057c82 */ /* 0x000fe20008000000 */
[----:B------:R-:W-:Y:S02]  /*4590*/  UIMAD UR4, UR39, UR4, URZ ;  /* 0x00000004270472a4 */ /* 0x000fe4000f8e02ff */
[----:B------:R-:W-:Y:S02]  /*45a0*/  @UP1 USHF.R.U32.HI UR7, URZ, UR19, UR5 ;  /* 0x00000013ff071299 */ /* 0x000fe40008011605 */
[----:B------:R-:W-:Y:S02]  /*45b0*/  USEL UR5, UR16, UR8, !UP0 ;  /* 0x0000000810057287 */ /* 0x000fe4000c000000 */
[----:B------:R-:W-:Y:S02]  /*45c0*/  UIMAD UR8, UR39, UR7, URZ ;  /* 0x00000007270872a4 */ /* 0x000fe4000f8e02ff */
[----:B------:R-:W-:Y:S03]  /*45d0*/  UISETP.GE.AND UP0, UPT, UR6, UR4, UPT ;  /* 0x000000040600728c */ /* 0x000fe6000bf06270 */
[----:B------:R-:W-:Y:S01]  /*45e0*/  UMOV UR4, UR11 ;  /* 0x0000000b00047c82 */ /* 0x000fe20008000000 */
[----:B------:R-:W-:Y:S02]  /*45f0*/  UISETP.GE.OR UP0, UPT, UR5, UR8, UP0 ;  /* 0x000000080500728c */ /* 0x000fe40008706670 */
[----:B------:R-:W-:Y:S02]  /*4600*/  USHF.R.U32.HI UR4, URZ, UR19, UR4 ;  /* 0x00000013ff047299 */ /* 0x000fe40008011604 */
[----:B------:R-:W-:Y:S02]  /*4610*/  UIMAD.WIDE.U32 UR8, UR5, UR18, URZ ;  /* 0x00000012050872a5 */ /* 0x000fe4000f8e00ff */
[----:B------:R-:W-:Y:S04]  /*4620*/  USEL UR10, UR6, UR4, !UP1 ;  /* 0x00000004060a7287 */ /* 0x000fe8000c800000 */
[----:B------:R-:W-:Y:S01]  /*4630*/  UIADD3 UR11, UPT, UPT, -UR10, URZ, URZ ;  /* 0x000000ff0a0b7290 */ /* 0x000fe2000fffe1ff */
[----:B------:R-:W-:Y:S02]  /*4640*/  @!UP0 UMOV UR4, UR9 ;  /* 0x0000000900048c82 */ /* 0x000fe40008000000 */
[----:B------:R-:W-:Y:S02]  /*4650*/  @!UP0 USHF.R.U32.HI UR4, URZ, UR19, UR4 ;  /* 0x00000013ff048299 */ /* 0x000fe40008011604 */
[----:B------:R-:W-:Y:S02]  /*4660*/  UIMAD UR8, UR39, UR11, UR6 ;  /* 0x0000000b270872a4 */ /* 0x000fe4000f8e0206 */
[----:B------:R-:W-:Y:S02]  /*4670*/  @!UP0 USEL UR4, UR5, UR4, !UP1 ;  /* 0x0000000405048287 */ /* 0x000fe4000c800000 */
[----:B------:R-:W-:Y:S02]  /*4680*/  UISETP.NE.AND UP1, UPT, UR21, URZ, UPT ;  /* 0x000000ff1500728c */ /* 0x000fe4000bf25270 */
[----:B------:R-:W-:Y:S02]  /*4690*/  @!UP0 UIMAD UR8, UR7, UR8, UR4 ;  /* 0x00000008070882a4 */ /* 0x000fe4000f8e0204 */
[----:B------:R-:W-:Y:S02]  /*46a0*/  @!UP0 UIADD3 UR9, UPT, UPT, UR10, -UR4, URZ ;  /* 0x800000040a098290 */ /* 0x000fe4000fffe0ff */
[----:B------:R-:W-:Y:S02]  /*46b0*/  UIADD3 UR4, UPT, UPT, -UR5, URZ, URZ ;  /* 0x000000ff05047290 */ /* 0x000fe4000fffe1ff */
[----:B------:R-:W-:Y:S02]  /*46c0*/  UIADD3 UR7, UPT, UPT, -UR6, URZ, URZ ;  /* 0x000000ff06077290 */ /* 0x000fe4000fffe1ff */
[----:B------:R-:W-:Y:S02]  /*46d0*/  @!UP0 UIMAD UR6, UR9, UR39, UR5 ;  /* 0x00000027090682a4 */ /* 0x000fe4000f8e0205 */
[----:B------:R-:W-:Y:S02]  /*46e0*/  UIMAD UR16, UR17, UR4, UR16 ;  /* 0x00000004111072a4 */ /* 0x000fe4000f8e0210 */
[----:B------:R-:W-:Y:S01]  /*46f0*/  UIMAD UR15, UR30, UR7, UR15 ;  /* 0x000000071e0f72a4 */ /* 0x000fe2000f8e020f */
[----:B------:R-:W-:Y:S02]  /*4700*/  @!UP0 UMOV UR5, UR8 ;  /* 0x0000000800058c82 */ /* 0x000fe40008000000 */
[----:B------:R-:W-:Y:S02]  /*4710*/  UIMAD UR16, UR5, UR17, UR16 ;  /* 0x00000011051072a4 */ /* 0x000fe4000f8e0210 */
[----:B------:R-:W-:Y:S11]  /*4720*/  UIMAD UR15, UR6, UR30, UR15 ;  /* 0x0000001e060f72a4 */ /* 0x000ff6000f8e020f */
[----:B------:R-:W-:Y:S01]  /*4730*/  @!UPT UIADD3 URZ, UPT, UPT, URZ, URZ, URZ ;  /* 0x000000fffffff290 */ /* 0x000fe2000fffe0ff */
.L_x_63:
[----:B------:R-:W1:Y:S01]  /*4740*/  @!UP3 LDCU.128 UR8, c[0x0][0xc10] ;  /* 0x00018200ff08b7ac */ /* 0x000e620008000c00 */
[----:B------:R-:W-:Y:S02]  /*4750*/  ISETP.NE.U32.AND P1, PT, RZ, UR26, PT ;  /* 0x0000001aff007c0c */ /* 0x000fe4000bf25070 */
[----:B------:R-:W-:Y:S02]  /*4760*/  SHF.L.U32 R8, R10, 0x1f, RZ ;  /* 0x0000001f0a087819 */ /* 0x000fe400000006ff */
[----:B------:R-:W-:Y:S01]  /*4770*/  ISETP.NE.AND.EX P1, PT, RZ, UR27, PT, P1 ;  /* 0x0000001bff007c0c */ /* 0x000fe2000bf25310 */
[----:B------:R-:W2:Y:S01]  /*4780*/  @!UP3 LDCU UR5, c[0x0][0xc0c] ;  /* 0x00018180ff05b7ac */ /* 0x000ea20008000800 */
[----:B-1----:R-:W-:Y:S07]  /*4790*/  UIMAD.WIDE.U32 UR6, UR16, UR8, URZ ;  /* 0x00000008100672a5 */ /* 0x002fee000f8e00ff */
[----:B------:R-:W-:Y:S01]  /*47a0*/  @!UP3 UMOV UR4, UR7 ;  /* 0x000000070004bc82 */ /* 0x000fe20008000000 */
[----:B--2---:R-:W-:Y:S02]  /*47b0*/  @!UP3 UISETP.NE.AND UP0, UPT, UR5, 0x1, UPT ;  /* 0x000000010500b88c */ /* 0x004fe4000bf05270 */
[----:B------:R-:W-:Y:S02]  /*47c0*/  @!UP3 USHF.R.U32.HI UR4, URZ, UR9, UR4 ;  /* 0x00000009ff04b299 */ /* 0x000fe40008011604 */
[----:B------:R-:W-:Y:S02]  /*47d0*/  UIMAD.WIDE.U32 UR6, UR15, UR11, URZ ;  /* 0x0000000b0f0672a5 */ /* 0x000fe4000f8e00ff */
[----:B------:R-:W-:Y:S02]  /*47e0*/  @!UP3 USEL UR8, UR16, UR4, !UP0 ;  /* 0x000000041008b287 */ /* 0x000fe4000c000000 */
[----:B------:R-:W-:Y:S03]  /*47f0*/  @!UP3 UISETP.NE.AND UP0, UPT, UR10, 0x1, UPT ;  /* 0x000000010a00b88c */ /* 0x000fe6000bf05270 */
[----:B------:R-:W-:Y:S01]  /*4800*/  @!UP3 UMOV UR6, UR7 ;  /* 0x000000070006bc82 */ /* 0x000fe20008000000 */
[----:B------:R-:W-:Y:S01]  /*4810*/  USHF.L.U32 UR7, UR24, 0x7, URZ ;  /* 0x0000000718077899 */ /* 0x000fe200080006ff */
[----:B------:R-:W1:Y:S02]  /*4820*/  @!UP3 LDCU UR4, c[0x0][0xc20] ;  /* 0x00018400ff04b7ac */ /* 0x000e640008000800 */
[----:B-1----:R-:W-:Y:S04]  /*4830*/  @!UP3 USHF.R.U32.HI UR6, URZ, UR4, UR6 ;  /* 0x00000004ff06b299 */ /* 0x002fe80008011606 */
[----:B------:R-:W-:Y:S04]  /*4840*/  @!UP3 USEL UR6, UR15, UR6, !UP0 ;  /* 0x000000060f06b287 */ /* 0x000fe8000c000000 */
[----:B------:R-:W-:Y:S02]  /*4850*/  @!UP3 UIADD3 UR4, UPT, UPT, -UR8, UR6, URZ ;  /* 0x000000060804b290 */ /* 0x000fe4000fffe1ff */
[----:B------:R-:W-:Y:S02]  /*4860*/  @!UP3 UIADD3 UR6, UPT, UPT, UR8, -UR6, URZ ;  /* 0x800000060806b290 */ /* 0x000fe4000fffe0ff */
[----:B------:R-:W-:Y:S02]  /*4870*/  @!UP3 UIMAD UR16, UR4, UR5, UR16 ;  /* 0x000000050410b2a4 */ /* 0x000fe4000f8e0210 */
[----:B------:R-:W-:Y:S01]  /*4880*/  @!UP3 UIMAD UR15, UR6, UR10, UR15 ;  /* 0x0000000a060fb2a4 */ /* 0x000fe2000f8e020f */
[----:B------:R-:W-:Y:S11]  /*4890*/  BRA.U UP4, `(.L_x_64) ;  /* 0x0000000104107547 */ /* 0x000ff6000b800000 */
[----:B------:R-:W-:Y:S04]  /*48a0*/  MOV R2, UR56 ;  /* 0x0000003800027c02 */ /* 0x000fe80008000f00 */
[----:B------:R-:W-:Y:S04]  /*48b0*/  SHF.L.U32 R2, R2, 0x1f, RZ ;  /* 0x0000001f02027819 */ /* 0x000fe800000006ff */
[----:B------:R-:W1:Y:S02]  /*48c0*/  SYNCS.PHASECHK.TRANS64.TRYWAIT P2, [UR20+0xa8], R2 ;  /* 0x0000a802ff0075a7 */ /* 0x000e640008041114 */
[----:B-1----:R-:W-:Y:S05]  /*48d0*/  @!P2 BRA `(.L_x_65) ;  /* 0x0000005400fca947 */ /* 0x002fea0003800000 */
.L_x_64:
[----:B------:R-:W-:Y:S05]  /*48e0*/  BRA.U !UP6, `(.L_x_66) ;  /* 0x000000010e387547 */ /* 0x000fea000b800000 */
[----:B------:R-:W-:Y:S01]  /*48f0*/  UPLOP3.LUT UP1, UPT, UPT, UPT, UP5, 0x80, 0x8 ;  /* 0x000000000008789c */ /* 0x000fe20003f2f050 */
[----:B-1----:R-:W-:Y:S01]  /*4900*/  HFMA2 R0, -RZ, RZ, 0, 5.9604644775390625e-08 ;  /* 0x00000001ff007431 */ /* 0x002fe200000001ff */
[----:B------:R-:W1:Y:S01]  /*4910*/  LDCU.64 UR8, c[0x0][0x358] ;  /* 0x00006b00ff0877ac */ /* 0x000e620008000a00 */
[----:B------:R-:W-:Y:S03]  /*4920*/  IMAD.MOV.U32 R85, RZ, RZ, 0x1 ;  /* 0x00000001ff557424 */ /* 0x000fe600078e00ff */
[----:B------:R-:W-:Y:S05]  /*4930*/  PLOP3.LUT P2, PT, PT, PT, UP1, 0x80, 0x8 ;  /* 0x000000000008781c */ /* 0x000fea0003f4f018 */
[----:B------:R-:W2:Y:S01]  /*4940*/  @UP1 LDCU.64 UR4, c[0x0][0x988] ;  /* 0x00013100ff0417ac */ /* 0x000ea20008000a00 */
[----:B------:R-:W-:Y:S07]  /*4950*/  @UP1 UIMAD UR6, UR52, UR26, URZ ;  /* 0x0000001a340612a4 */ /* 0x000fee000f8e02ff */
[----:B------:R-:W-:Y:S01]  /*4960*/  @!P2 PRMT R85, R0, 0x7610, R85 ;  /* 0x000076100055a816 */ /* 0x000fe20000000055 */
[----:B--2---:R-:W-:Y:S06]  /*4970*/  @UP1 UIMAD.WIDE UR4, UR6, 0x4, UR4 ;  /* 0x00000004060418a5 */ /* 0x004fec000f8e0204 */
[----:B------:R-:W-:Y:S01]  /*4980*/  IMAD.U32 R14, RZ, RZ, UR4 ;  /* 0x00000004ff0e7e24 */ /* 0x000fe2000f8e00ff */
[----:B------:R-:W-:Y:S04]  /*4990*/  MOV R15, UR5 ;  /* 0x00000005000f7c02 */ /* 0x000fe80008000f00 */
[----:B------:R-:W2:Y:S01]  /*49a0*/  @!UP1 LDCU UR4, c[0x0][0x980] ;  /* 0x00013000ff0497ac */ /* 0x000ea20008000800 */
[----:B-1---5:R3:W5:Y:S02]  /*49b0*/  @P2 LDG.E R41, desc[UR8][R14.64] ;  /* 0x000000080e292981 */ /* 0x022764000c1e1900 */
[----:B--23--:R-:W-:Y:S07]  /*49c0*/  @!P2 IMAD.U32 R41, RZ, RZ, UR4 ;  /* 0x00000004ff29ae24 */ /* 0x00cfee000f8e00ff */
.L_x_66:
[----:B-----5:R-:W-:Y:S01]  /*49d0*/  @!P1 FSETP.EQ.AND P3, PT, R41, RZ, PT ;  /* 0x000000ff2900920b */ /* 0x020fe20003f62000 */
[----:B------:R-:W-:Y:S01]  /*49e0*/  @!UPT UIADD3 URZ, UPT, UPT, URZ, URZ, URZ ;  /* 0x000000fffffff290 */ /* 0x000fe2000fffe0ff */
[----:B------:R-:W-:Y:S11]  /*49f0*/  @!P1 BRA `(.L_x_67) ;  /* 0x0000000000149947 */ /* 0x000ff60003800000 */
[----:B------:R-:W-:Y:S02]  /*4a00*/  LOP3.LUT P1, RZ, R85, 0xff, RZ, 0xc0, !PT ;  /* 0x000000ff55ff7812 */ /* 0x000fe4000782c0ff */
[----:B------:R-:W-:Y:S04]  /*4a10*/  PLOP3.LUT P3, PT, PT, PT, UP1, 0x80, 0x8 ;  /* 0x000000000008781c */ /* 0x000fe80003f6f018 */
[----:B------:R-:W-:Y:S07]  /*4a20*/  PLOP3.LUT P3, PT, P3, PT, PT, 0x8, 0x80 ;  /* 0x000000000080781c */ /* 0x000fee0001f6e170 */
[----:B------:R-:W-:Y:S11]  /*4a30*/  @P1 FSETP.EQ.AND P3, PT, R41, RZ, PT ;  /* 0x000000ff2900120b */ /* 0x000ff60003f62000 */
[----:B------:R-:W-:Y:S02]  /*4a40*/  @!UPT UIADD3 URZ, UPT, UPT, URZ, URZ, URZ ;  /* 0x000000fffffff290 */ /* 0x000fe4000fffe0ff */
.L_x_67:
[----:B------:R-:W-:Y:S01]  /*4a50*/  USHF.L.U32 UR11, UR51, 0x7, URZ ;  /* 0x00000007330b7899 */ /* 0x000fe200080006ff */
[----:B------:R-:W2:Y:S01]  /*4a60*/  SYNCS.PHASECHK.TRANS64.TRYWAIT P1, [UR20+0x80], R8 ;  /* 0x00008008ff0075a7 */ /* 0x000ea20008021114 */
[----:B------:R-:W-:Y:S02]  /*4a70*/  UISETP.NE.AND UP0, UPT, UR32, 0x1, UPT ;  /* 0x000000012000788c */ /* 0x000fe4000bf05270 */
[----:B------:R-:W-:Y:S01]  /*4a80*/  UIMAD.WIDE.U32 UR4, UR11, UR33, URZ ;  /* 0x000000210b0472a5 */ /* 0x000fe2000f8e00ff */
[----:B------:R-:W-:Y:S04]  /*4a90*/  ELECT P2, URZ, PT ;  /* 0x0000000000ff782f */ /* 0x000fe80003840000 */
[----:B------:R-:W-:Y:S02]  /*4aa0*/  PLOP3.LUT P2, PT, P3, P2, PT, 0xf2, 0x2f ;  /* 0x00000000002f781c */ /* 0x000fe40001f45e72 */
[----:B------:R-:W-:Y:S02]  /*4ab0*/  UMOV UR4, UR5 ;  /* 0x0000000500047c82 */ /* 0x000fe40008000000 */
[----:B------:R-:W-:Y:S04]  /*4ac0*/  USHF.R.U32.HI UR4, URZ, UR34, UR4 ;  /* 0x00000022ff047299 */ /* 0x000fe80008011604 */
[----:B------:R-:W-:Y:S02]  /*4ad0*/  USEL UR12, UR11, UR4, !UP0 ;  /* 0x000000040b0c7287 */ /* 0x000fe4000c000000 */
[----:B------:R-:W-:Y:S02]  /*4ae0*/  UISETP.NE.AND UP0, UPT, UR35, 0x1, UPT ;  /* 0x000000012300788c */ /* 0x000fe4000bf05270 */
[----:B------:R-:W-:Y:S02]  /*4af0*/  UIMAD.WIDE.U32 UR4, UR12, UR40, URZ ;  /* 0x000000280c0472a5 */ /* 0x000fe4000f8e00ff */
[----:B------:R-:W-:Y:S01]  /*4b00*/  UIADD3 UR6, UPT, UPT, -UR12, URZ, URZ ;  /* 0x000000ff0c067290 */ /* 0x000fe2000fffe1ff */
[----:B-1----:R-:W-:Y:S03]  /*4b10*/  @!P2 IMAD.MOV.U32 R0, RZ, 0x20, RZ ;  /* 0x00000020ff00a824 */ /* 0x002fe600078e00ff */
[----:B------:R-:W-:Y:S01]  /*4b20*/  UIMAD UR11, UR32, UR6, UR11 ;  /* 0x00000006200b72a4 */ /* 0x000fe2000f8e020b */
[----:B------:R-:W-:Y:S01]  /*4b30*/  @!P2 IMAD.MOV.U32 R0, RZ, 0x400, R0 ;  /* 0x00000400ff00a824 */ /* 0x000fe200078e0000 */
[----:B------:R-:W-:Y:S02]  /*4b40*/  UMOV UR4, UR5 ;  /* 0x0000000500047c82 */ /* 0x000fe40008000000 */
[----:B------:R-:W-:Y:S04]  /*4b50*/  USHF.R.U32.HI UR4, URZ, UR41, UR4 ;  /* 0x00000029ff047299 */ /* 0x000fe80008011604 */
[----:B------:R-:W-:Y:S02]  /*4b60*/  USEL UR13, UR12, UR4, !UP0 ;  /* 0x000000040c0d7287 */ /* 0x000fe4000c000000 */
[----:B------:R-:W-:Y:S02]  /*4b70*/  UISETP.NE.AND UP0, UPT, UR42, 0x1, UPT ;  /* 0x000000012a00788c */ /* 0x000fe4000bf05270 */
[----:B------:R-:W-:Y:S07]  /*4b80*/  UIMAD.WIDE.U32 UR4, UR13, UR43, URZ ;  /* 0x0000002b0d0472a5 */ /* 0x000fee000f8e00ff */
[----:B------:R-:W-:Y:S02]  /*4b90*/  UMOV UR4, UR5 ;  /* 0x0000000500047c82 */ /* 0x000fe40008000000 */
[----:B------:R-:W-:Y:S04]  /*4ba0*/  USHF.R.U32.HI UR4, URZ, UR58, UR4 ;  /* 0x0000003aff047299 */ /* 0x000fe80008011604 */
[----:B------:R-:W-:Y:S02]  /*4bb0*/  USEL UR14, UR13, UR4, !UP0 ;  /* 0x000000040d0e7287 */ /* 0x000fe4000c000000 */
[----:B------:R-:W-:Y:S02]  /*4bc0*/  UIADD3 UR4, UPT, UPT, -UR13, URZ, URZ ;  /* 0x000000ff0d047290 */ /* 0x000fe4000fffe1ff */
[----:B------:R-:W-:Y:S02]  /*4bd0*/  UIADD3 UR5, UPT, UPT, -UR14, URZ, URZ ;  /* 0x000000ff0e057290 */ /* 0x000fe4000fffe1ff */
[----:B------:R-:W-:Y:S02]  /*4be0*/  UIMAD UR12, UR35, UR4, UR12 ;  /* 0x00000004230c72a4 */ /* 0x000fe4000f8e020c */
[----:B------:R-:W-:Y:S01]  /*4bf0*/  UIMAD UR13, UR42, UR5, UR13 ;  /* 0x000000052a0d72a4 */ /* 0x000fe2000f8e020d */
[----:B--2---:R-:W-:Y:S11]  /*4c00*/  @!P1 BRA `(.L_x_68) ;  /* 0x0000005400489947 */ /* 0x004ff60003800000 */
.L_x_156:
[----:B------:R-:W-:Y:S01]  /*4c10*/  @!P2 R2UR UR4, R0 ;  /* 0x000000000004a2ca */ /* 0x000fe200000e0000 */
[----:B------:R-:W-:Y:S01]  /*4c20*/  VOTEU.ALL UP0, P2 ;  /* 0x0000000000ff7886 */ /* 0x000fe20001000000 */
[----:B-1----:R-:W-:Y:S04]  /*4c30*/  @!P2 IADD3 R2, P1, PT, R12, 0x680, RZ ;  /* 0x000006800c02a810 */ /* 0x002fe80007f3e0ff */
[----:B------:R-:W-:Y:S01]  /*4c40*/  @!P2 R2UR UR5, R2 ;  /* 0x000000000205a2ca */ /* 0x000fe200000e0000 */
[----:B------:R-:W-:Y:S01]  /*4c50*/  @!P2 IMAD.X R0, RZ, RZ, R13, P1 ;  /* 0x000000ffff00a224 */ /* 0x000fe200008e060d */
[----:B------:R-:W-:Y:S05]  /*4c60*/  @!UP0 UIADD3 UR8, UPT, UPT, UR20, 0x200, URZ ;  /* 0x0000020014088890 */ /* 0x000fea000fffe0ff */
[----:B------:R-:W-:Y:S01]  /*4c70*/  @!UP0 UPRMT UR6, UR4, 0x5410, URZ ;  /* 0x0000541004068896 */ /* 0x000fe200080000ff */
[----:B------:R-:W-:Y:S01]  /*4c80*/  @!P2 R2UR UR4, R0 ;  /* 0x000000000004a2ca */ /* 0x000fe200000e0000 */
[----:B------:R-:W-:Y:S01]  /*4c90*/  VOTEU.ALL UP0, P2 ;  /* 0x0000000000ff7886 */ /* 0x000fe20001000000 */
[----:B------:R-:W-:Y:S03]  /*4ca0*/  @!P2 IMAD.MOV.U32 R0, RZ, RZ, 0x2000 ;  /* 0x00002000ff00a424 */ /* 0x000fe600078e00ff */
[----:B------:R-:W-:Y:S01]  /*4cb0*/  IMAD.U32 R14, RZ, RZ, UR5 ;  /* 0x00000005ff0e7e24 */ /* 0x000fe2000f8e00ff */
[----:B------:R-:W-:Y:S01]  /*4cc0*/  @!UP0 UMOV UR9, UR37 ;  /* 0x0000002500098c82 */ /* 0x000fe20008000000 */
[----:B------:R-:W-:Y:S06]  /*4cd0*/  @!UP0 UMOV UR10, UR7 ;  /* 0x00000007000a8c82 */ /* 0x000fec0008000000 */
[----:B------:R-:W-:Y:S01]  /*4ce0*/  IMAD.U32 R15, RZ, RZ, UR4 ;  /* 0x00000004ff0f7e24 */ /* 0x000fe2000f8e00ff */
[----:B------:R-:W-:Y:S04]  /*4cf0*/  @!P2 R2UR UR4, R14 ;  /* 0x000000000e04a2ca */ /* 0x000fe800000e0000 */
[----:B------:R-:W-:Y:S11]  /*4d00*/  @!P2 R2UR UR5, R15 ;  /* 0x000000000f05a2ca */ /* 0x000ff600000e0000 */
[----:B------:R-:W-:Y:S02]  /*4d10*/  @!UPT UIADD3 URZ, UPT, UPT, URZ, URZ, URZ ;  /* 0x000000fffffff290 */ /* 0x000fe4000fffe0ff */
[----:B------:R1:W-:Y:S01]  /*4d20*/  @!UP0 UTMALDG.5D.IM2COL [UR8], [UR4], UR6 ;  /* 0x00000008040083b4 */ /* 0x0003e20008060006 */
[----:B------:R2:W-:Y:S01]  /*4d30*/  @!P2 SYNCS.ARRIVE.TRANS64.RED.A0TR RZ, [UR20+0x60], R0 ;  /* 0x00006000ffffa9a7 */ /* 0x0005e20008300414 */
[----:B------:R-:W-:Y:S01]  /*4d40*/  SYNCS.ARRIVE.TRANS64.RED.A1T0 RZ, [UR53], RZ ;  /* 0x000000ffffff79a7 */ /* 0x000fe20008100435 */
[----:B--2---:R-:W-:Y:S01]  /*4d50*/  @!P2 IMAD.MOV.U32 R0, RZ, 0x20, RZ ;  /* 0x00000020ff00a824 */ /* 0x004fe200078e00ff */
[----:B------:R-:W2:Y:S03]  /*4d60*/  SYNCS.PHASECHK.TRANS64.TRYWAIT P1, [UR20+0x88], R8 ;  /* 0x00008808ff0075a7 */ /* 0x000ea60008021114 */
[----:B------:R-:W-:Y:S01]  /*4d70*/  @!P2 IMAD.MOV.U32 R0, RZ, 0x400, R0 ;  /* 0x00000400ff00a824 */ /* 0x000fe200078e0000 */
[----:B-12---:R-:W-:Y:S06]  /*4d80*/  @!P1 BRA `(.L_x_69) ;  /* 0x0000005400009947 */ /* 0x006fec0003800000 */
.L_x_158:
[----:B------:R-:W-:Y:S01]  /*4d90*/  @!P2 R2UR UR4, R0 ;  /* 0x000000000004a2ca */ /* 0x000fe200000e0000 */
[----:B------:R-:W-:Y:S01]  /*4da0*/  VOTEU.ALL UP0, P2 ;  /* 0x0000000000ff7886 */ /* 0x000fe20001000000 */
[----:B-1----:R-:W-:Y:S04]  /*4db0*/  @!P2 IADD3 R2, P1, PT, R12, 0x680, RZ ;  /* 0x000006800c02a810 */ /* 0x002fe80007f3e0ff */
[----:B------:R-:W-:Y:S01]  /*4dc0*/  @!P2 R2UR UR5, R2 ;  /* 0x000000000205a2ca */ /* 0x000fe200000e0000 */
[----:B------:R-:W-:Y:S01]  /*4dd0*/  @!P2 IMAD.X R0, RZ, RZ, R13, P1 ;  /* 0x000000ffff00a224 */ /* 0x000fe200008e060d */
[----:B------:R-:W-:Y:S02]  /*4de0*/  @!UP0 UIADD3 UR10, UPT, UPT, UR7, 0x20, URZ ;  /* 0x00000020070a8890 */ /* 0x000fe4000fffe0ff */
[----:B------:R-:W-:Y:S03]  /*4df0*/  @!UP0 UIADD3 UR8, UPT, UPT, UR20, 0x2200, URZ ;  /* 0x0000220014088890 */ /* 0x000fe6000fffe0ff */
[----:B------:R-:W-:Y:S01]  /*4e00*/  @!UP0 UPRMT UR6, UR4, 0x5410, URZ ;  /* 0x0000541004068896 */ /* 0x000fe200080000ff */
[----:B------:R-:W-:Y:S01]  /*4e10*/  @!P2 R2UR UR4, R0 ;  /* 0x000000000004a2ca */ /* 0x000fe200000e0000 */
[----:B------:R-:W-:Y:S01]  /*4e20*/  VOTEU.ALL UP0, P2 ;  /* 0x0000000000ff7886 */ /* 0x000fe20001000000 */
[----:B------:R-:W-:Y:S03]  /*4e30*/  @!P2 IMAD.MOV.U32 R0, RZ, RZ, 0x2000 ;  /* 0x00002000ff00a424 */ /* 0x000fe600078e00ff */
[----:B------:R-:W-:Y:S01]  /*4e40*/  IMAD.U32 R14, RZ, RZ, UR5 ;  /* 0x00000005ff0e7e24 */ /* 0x000fe2000f8e00ff */
[----:B------:R-:W-:Y:S07]  /*4e50*/  @!UP0 UMOV UR9, UR36 ;  /* 0x0000002400098c82 */ /* 0x000fee0008000000 */
        /* <DEDUP_REMOVED lines=11> */
.L_x_160:
[----:B------:R-:W-:Y:S01]  /*4f10*/  @!P2 R2UR UR4, R0 ;  /* 0x000000000004a2ca */ /* 0x000fe200000e0000 */
[----:B------:R-:W-:Y:S01]  /*4f20*/  VOTEU.ALL UP0, P2 ;  /* 0x0000000000ff7886 */ /* 0x000fe20001000000 */
[----:B-1----:R-:W-:Y:S02]  /*4f30*/  @!P2 IADD3 R2, P1, PT, R12, 0x680, RZ ;  /* 0x000006800c02a810 */ /* 0x002fe40007f3e0ff */
[----:B------:R-:W-:Y:S02]  /*4f40*/  @P0 SHF.R.U32.HI R4, RZ, 0x10, R5 ;  /* 0x00000010ff040819 */ /* 0x000fe40000011605 */
[----:B------:R-:W-:Y:S01]  /*4f50*/  @!P2 R2UR UR5, R2 ;  /* 0x000000000205a2ca */ /* 0x000fe200000e0000 */
[----:B------:R-:W-:Y:S01]  /*4f60*/  @!P2 IMAD.X R0, RZ, RZ, R13, P1 ;  /* 0x000000ffff00a224 */ /* 0x000fe200008e060d */
[----:B------:R-:W-:Y:S01]  /*4f70*/  @!UP0 UIADD3 UR10, UPT, UPT, UR7, 0x40, URZ ;  /* 0x00000040070a8890 */ /* 0x000fe2000fffe0ff */
[----:B------:R-:W-:Y:S01]  /*4f80*/  @P0 R2UR UR52, R4 ;  /* 0x00000000043402ca */ /* 0x000fe200000e0000 */
        /* <DEDUP_REMOVED lines=14> */
[----:B------:R-:W2:Y:S02]  /*5070*/  SYNCS.PHASECHK.TRANS64.TRYWAIT P1, [UR20+0x98], R8 ;  /* 0x00009808ff0075a7 */ /* 0x000ea40008021114 */
[----:B-12---:R-:W-:Y:S05]  /*5080*/  @!P1 BRA `(.L_x_71) ;  /* 0x0000005000709947 */ /* 0x006fea0003800000 */
.L_x_162:
[----:B-1----:R-:W-:Y:S01]  /*5090*/  @!P2 IMAD.MOV.U32 R0, RZ, 0x20, RZ ;  /* 0x00000020ff00a824 */ /* 0x002fe200078e00ff */
[----:B------:R-:W-:Y:S01]  /*50a0*/  @!P2 IADD3 R2, P0, PT, R12, 0x680, RZ ;  /* 0x000006800c02a810 */ /* 0x000fe20007f1e0ff */
[----:B------:R-:W-:Y:S01]  /*50b0*/  VOTEU.ALL UP0, P2 ;  /* 0x0000000000ff7886 */ /* 0x000fe20001000000 */
[----:B------:R-:W-:Y:S01]  /*50c0*/  LOP3.LUT R10, R10, 0x1, RZ, 0x3c, !PT ;  /* 0x000000010a0a7812 */ /* 0x000fe200078e3cff */
[----:B------:R-:W-:Y:S01]  /*50d0*/  @!P2 IMAD.MOV.U32 R0, RZ, 0x400, R0 ;  /* 0x00000400ff00a824 */ /* 0x000fe200078e0000 */
[----:B------:R-:W-:Y:S01]  /*50e0*/  @!P2 R2UR UR5, R2 ;  /* 0x000000000205a2ca */ /* 0x000fe200000e0000 */
[----:B------:R-:W-:Y:S01]  /*50f0*/  UIADD3 UR24, UPT, UPT, UR15, UR46, URZ ;  /* 0x0000002e0f187290 */ /* 0x000fe2000fffe0ff */
[----:B------:R-:W-:Y:S01]  /*5100*/  LOP3.LUT R9, R9, 0x1, RZ, 0x3c, !PT ;  /* 0x0000000109097812 */ /* 0x000fe200078e3cff */
[----:B------:R-:W-:Y:S01]  /*5110*/  @!UP0 UIADD3 UR8, UPT, UPT, UR20, 0x6200, URZ ;  /* 0x0000620014088890 */ /* 0x000fe2000fffe0ff */
[----:B------:R-:W-:Y:S01]  /*5120*/  @!P2 R2UR UR4, R0 ;  /* 0x000000000004a2ca */ /* 0x000fe200000e0000 */
[----:B------:R-:W-:Y:S01]  /*5130*/  @!P2 IMAD.X R0, RZ, RZ, R13, P0 ;  /* 0x000000ffff00a224 */ /* 0x000fe200000e060d */
[----:B------:R-:W-:Y:S02]  /*5140*/  @!UP0 UIADD3 UR10, UPT, UPT, UR7, 0x60, URZ ;  /* 0x00000060070a8890 */ /* 0x000fe4000fffe0ff */
[----:B------:R-:W-:Y:S02]  /*5150*/  @!UP0 UIADD3 UR9, UPT, UPT, UR20, 0x78, URZ ;  /* 0x0000007814098890 */ /* 0x000fe4000fffe0ff */
[----:B------:R-:W-:Y:S02]  /*5160*/  UIADD3 UR51, UPT, UPT, UR16, UR45, URZ ;  /* 0x0000002d10337290 */ /* 0x000fe4000fffe0ff */
[----:B------:R-:W-:Y:S01]  /*5170*/  UPLOP3.LUT UP4, UPT, UPT, UPT, UPT, 0x80, 0x8 ;  /* 0x000000000008789c */ /* 0x000fe20003f8f070 */
[----:B------:R-:W-:Y:S04]  /*5180*/  IMAD.U32 R4, RZ, RZ, UR5 ;  /* 0x00000005ff047e24 */ /* 0x000fe8000f8e00ff */
[----:B------:R-:W-:Y:S01]  /*5190*/  @!UP0 UPRMT UR6, UR4, 0x5410, URZ ;  /* 0x0000541004068896 */ /* 0x000fe200080000ff */
[----:B------:R-:W-:Y:S01]  /*51a0*/  @!P2 R2UR UR4, R0 ;  /* 0x000000000004a2ca */ /* 0x000fe200000e0000 */
[----:B------:R-:W-:Y:S11]  /*51b0*/  VOTEU.ALL UP0, P2 ;  /* 0x0000000000ff7886 */ /* 0x000ff60001000000 */
[----:B------:R-:W-:Y:S01]  /*51c0*/  @!UPT UIADD3 URZ, UPT, UPT, URZ, URZ, URZ ;  /* 0x000000fffffff290 */ /* 0x000fe2000fffe0ff */
[----:B------:R-:W-:Y:S01]  /*51d0*/  IMAD.U32 R5, RZ, RZ, UR4 ;  /* 0x00000004ff057e24 */ /* 0x000fe2000f8e00ff */
[----:B------:R-:W-:Y:S04]  /*51e0*/  @!P2 R2UR UR4, R4 ;  /* 0x000000000404a2ca */ /* 0x000fe800000e0000 */
[----:B------:R-:W-:Y:S11]  /*51f0*/  @!P2 R2UR UR5, R5 ;  /* 0x000000000505a2ca */ /* 0x000ff600000e0000 */
[----:B------:R-:W-:Y:S02]  /*5200*/  @!UPT UIADD3 URZ, UPT, UPT, URZ, URZ, URZ ;  /* 0x000000fffffff290 */ /* 0x000fe4000fffe0ff */
[----:B------:R1:W-:Y:S01]  /*5210*/  @!UP0 UTMALDG.5D.IM2COL [UR8], [UR4], UR6 ;  /* 0x00000008040083b4 */ /* 0x0003e20008060006 */
[----:B------:R1:W-:Y:S01]  /*5220*/  @!P2 SYNCS.ARRIVE.TRANS64.RED.A0TR RZ, [UR20+0x78], R3 ;  /* 0x00007803ffffa9a7 */ /* 0x0003e20008300414 */
[----:B------:R-:W-:Y:S01]  /*5230*/  SYNCS.ARRIVE.TRANS64.RED.A1T0 RZ, [UR48], RZ ;  /* 0x000000ffffff79a7 */ /* 0x000fe20008100430 */
[----:B------:R-:W-:Y:S05]  /*5240*/  BRA.U UP2, `(.L_x_72) ;  /* 0xfffffff1021c7547 */ /* 0x000fea000b83ffff */
[----:B------:R-:W-:-:S04]  /*5250*/  SHF.L.U32 R2, R10, 0x1f, RZ ;  /* 0x0000001f0a027819 */ /* 0x000fc800000006ff */
[----:B------:R-:W2:Y:S02]  /*5260*/  SYNCS.PHASECHK.TRANS64.TRYWAIT P0, [UR20+0x80], R2 ;  /* 0x00008002ff0075a7 */ /* 0x000ea40008001114 */
[----:B--2---:R-:W-:Y:S05]  /*5270*/  @!P0 BRA `(.L_x_73) ;  /* 0x00000050000c8947 */ /* 0x004fea0003800000 */
.L_x_164:
[----:B------:R-:W3:Y:S02]  /*5280*/  SYNCS.PHASECHK.TRANS64.TRYWAIT P0, [UR20+0x88], R2 ;  /* 0x00008802ff0075a7 */ /* 0x000ee40008001114 */
[----:B---3--:R-:W-:Y:S05]  /*5290*/  @!P0 BRA `(.L_x_74) ;  /* 0x00000050001c8947 */ /* 0x008fea0003800000 */
.L_x_166:
[----:B------:R-:W3:Y:S02]  /*52a0*/  SYNCS.PHASECHK.TRANS64.TRYWAIT P0, [UR20+0x90], R2 ;  /* 0x00009002ff0075a7 */ /* 0x000ee40008001114 */
[----:B---3--:R-:W-:Y:S05]  /*52b0*/  @!P0 BRA `(.L_x_75) ;  /* 0x00000050002c8947 */ /* 0x008fea0003800000 */
.L_x_168:
[----:B--2---:R-:W-:-:S07]  /*52c0*/  MOV R0, UR20 ;  /* 0x0000001400007c02 */ /* 0x004fce0008000f00 */
.L_x_76:
[----:B--2---:R-:W-:-:S04]  /*52d0*/  SHF.L.U32 R2, R10, 0x1f, RZ ;  /* 0x0000001f0a027819 */ /* 0x004fc800000006ff */
[----:B------:R2:W3:Y:S03]  /*52e0*/  SYNCS.PHASECHK.TRANS64.TRYWAIT P0, [R0+URZ+0x98], R2 ;  /* 0x00009802000075a7 */ /* 0x0004e600080011ff */
[----:B---3--:R-:W-:Y:S05]  /*52f0*/  @!P0 NANOSLEEP.SYNCS 0x989680 ;  /* 0x009896800000895d */ /* 0x008fea0003900000 */
[----:B------:R-:W3:Y:S02]  /*5300*/  @!P0 SYNCS.PHASECHK.TRANS64 P0, [R0+URZ+0x98], R2 ;  /* 0x00009802000085a7 */ /* 0x000ee400080010ff */
[----:B-1-3--:R-:W-:Y:S05]  /*5310*/  @P0 EXIT ;  /* 0x000000000000094d */ /* 0x00afea0003800000 */
[----:B------:R-:W-:Y:S05]  /*5320*/  BRA `(.L_x_76) ;  /* 0xfffffffc00e87947 */ /* 0x000fea000383ffff */
.L_x_61:
[----:B------:R-:W-:-:S06]  /*5330*/  UISETP.GE.AND UP0, UPT, UR18, 0x4, UPT ;  /* 0x000000041200788c */ /* 0x000fcc000bf06270 */
[----:B------:R-:W-:-:S13]  /*5340*/  PLOP3.LUT P0, PT, PT, PT, UP0, 0x80, 0x8 ;  /* 0x000000000008781c */ /* 0x000fda0003f0f008 */
[----:B-1----:R-:W-:Y:S05]  /*5350*/  @!P0 EXIT ;  /* 0x000000000000894d */ /* 0x002fea0003800000 */
[----:B------:R-:W1:Y:S08]  /*5360*/  S2UR UR4, SR_CgaCtaId ;  /* 0x00000000000479c3 */ /* 0x000e700000008800 */
[----:B------:R-:W-:Y:S01]  /*5370*/  BAR.SYNC.DEFER_BLOCKING 0x6, 0xa0 ;  /* 0x0182800000007b1d */ /* 0x000fe20000010000 */
[C---:B------:R-:W-:Y:S01]  /*5380*/  IMAD.SHL.U32 R0, R83.reuse, 0x20, RZ ;  /* 0x0000002053007824 */ /* 0x040fe200078e00ff */
[C---:B------:R-:W-:Y:S01]  /*5390*/  SHF.L.U32 R37, R83.reuse, 0x10, RZ ;  /* 0x0000001053257819 */ /* 0x040fe200000006ff */
[C---:B------:R-:W-:Y:S01]  /*53a0*/  IMAD.SHL.U32 R82, R83.reuse, 0x4, RZ ;  /* 0x0000000453527824 */ /* 0x040fe200078e00ff */
[----:B------:R-:W-:Y:S01]  /*53b0*/  LOP3.LUT R84, R83, 0x60, RZ, 0xc0, !PT ;  /* 0x0000006053547812 */ /* 0x000fe200078ec0ff */
[----:B------:R-:W-:Y:S01]  /*53c0*/  HFMA2 R81, -RZ, RZ, 0, 5.9604644775390625e-08 ;  /* 0x00000001ff517431 */ /* 0x000fe200000001ff */
[----:B------:R-:W-:-:S02]  /*53d0*/  UMOV UR49, 0x400 ;  /* 0x0000040000317882 */ /* 0x000fc40000000000 */
[----:B------:R-:W2:Y:S01]  /*53e0*/  LDC.64 R74, c[0x0][0x9b0] ;  /* 0x00026c00ff4a7b82 */ /* 0x000ea20000000a00 */
[----:B------:R-:W3:Y:S01]  /*53f0*/  LDCU.128 UR8, c[0x0][0xb80] ;  /* 0x00017000ff0877ac */ /* 0x000ee20008000c00 */
[----:B------:R-:W-:Y:S01]  /*5400*/  LOP3.LUT R4, R0, 0xc0, RZ, 0xc0, !PT ;  /* 0x000000c000047812 */ /* 0x000fe200078ec0ff */
[----:B------:R-:W-:Y:S01]  /*5410*/  HFMA2 R79, -RZ, RZ, 0, 0 ;  /* 0x00000000ff4f7431 */ /* 0x000fe200000001ff */
[C---:B------:R-:W-:Y:S01]  /*5420*/  LOP3.LUT R95, R83.reuse, 0x2, RZ, 0xc0, !PT ;  /* 0x00000002535f7812 */ /* 0x040fe200078ec0ff */
[----:B------:R-:W-:Y:S01]  /*5430*/  IMAD.MOV.U32 R80, RZ, RZ, RZ ;  /* 0x000000ffff507224 */ /* 0x000fe200078e00ff */
[----:B------:R-:W-:Y:S01]  /*5440*/  LOP3.LUT R82, R4, 0x18, R82, 0xf8, !PT ;  /* 0x0000001804527812 */ /* 0x000fe200078ef852 */
[----:B------:R-:W4:Y:S01]  /*5450*/  LDCU UR61, c[0x0][0x370] ;  /* 0x00006e00ff3d77ac */ /* 0x000f220008000800 */
[----:B------:R-:W2:Y:S01]  /*5460*/  LDC.64 R72, c[0x0][0x9a8] ;  /* 0x00026a00ff487b82 */ /* 0x000ea20000000a00 */
[----:B------:R-:W-:Y:S02]  /*5470*/  LOP3.LUT R83, R83, 0x4, RZ, 0xc0, !PT ;  /* 0x0000000453537812 */ /* 0x000fe400078ec0ff */
[----:B------:R-:W-:Y:S01]  /*5480*/  LOP3.LUT R82, R82, 0xf20, R0, 0xf8, !PT ;  /* 0x00000f2052527812 */ /* 0x000fe200078ef800 */
[----:B------:R-:W2:Y:S01]  /*5490*/  LDCU UR48, c[0x0][0xc0c] ;  /* 0x00018180ff3077ac */ /* 0x000ea20008000800 */
[----:B------:R-:W-:-:S02]  /*54a0*/  MOV R36, RZ ;  /* 0x000000ff00247202 */ /* 0x000fc40000000f00 */
[----:B------:R-:W-:Y:S01]  /*54b0*/  LOP3.LUT R37, R37, 0x600000, RZ, 0xc0, !PT ;  /* 0x0060000025257812 */ /* 0x000fe200078ec0ff */
[----:B-1----:R-:W-:Y:S01]  /*54c0*/  ULEA UR49, UR4, UR49, 0x18 ;  /* 0x0000003104317291 */ /* 0x002fe2000f8ec0ff */
[----:B------:R-:W1:Y:S01]  /*54d0*/  LDCU.64 UR4, c[0x0][0x990] ;  /* 0x00013200ff0477ac */ /* 0x000e620008000a00 */
[----:B---3--:R-:W-:Y:S01]  /*54e0*/  IMAD.U32 R92, RZ, RZ, UR8 ;  /* 0x00000008ff5c7e24 */ /* 0x008fe2000f8e00ff */
[----:B------:R-:W-:Y:S01]  /*54f0*/  MOV R90, UR10 ;  /* 0x0000000a005a7c02 */ /* 0x000fe20008000f00 */
[----:B------:R-:W-:Y:S01]  /*5500*/  IMAD.U32 R91, RZ, RZ, UR9 ;  /* 0x00000009ff5b7e24 */ /* 0x000fe2000f8e00ff */
[----:B------:R-:W3:Y:S01]  /*5510*/  LDCU UR38, c[0x0][0xc30] ;  /* 0x00018600ff2677ac */ /* 0x000ee20008000800 */
[----:B------:R-:W-:-:S03]  /*5520*/  IMAD.U32 R89, RZ, RZ, UR11 ;  /* 0x0000000bff597e24 */ /* 0x000fc6000f8e00ff */
[----:B------:R-:W4:Y:S01]  /*5530*/  LDS R2, [UR49+0x100] ;  /* 0x00010031ff027984 */ /* 0x000f220008000800 */
[----:B------:R-:W2:Y:S01]  /*5540*/  LDCU.64 UR54, c[0x0][0x988] ;  /* 0x00013100ff3677ac */ /* 0x000ea20008000a00 */
[----:B------:R-:W2:Y:S01]  /*5550*/  LDCU.64 UR46, c[0x0][0xc28] ;  /* 0x00018500ff2e77ac */ /* 0x000ea20008000a00 */
[----:B------:R-:W2:Y:S01]  /*5560*/  LDCU.128 UR56, c[0x0][0xc10] ;  /* 0x00018200ff3877ac */ /* 0x000ea20008000c00 */
[----:B-1----:R-:W-:Y:S01]  /*5570*/  IMAD.U32 R88, RZ, RZ, UR4 ;  /* 0x00000004ff587e24 */ /* 0x002fe2000f8e00ff */
[----:B------:R-:W-:Y:S01]  /*5580*/  UIADD3 UR4, UPT, UPT, UR49, 0x200, URZ ;  /* 0x0000020031047890 */ /* 0x000fe2000fffe0ff */
[----:B------:R-:W-:Y:S01]  /*5590*/  IMAD.U32 R87, RZ, RZ, UR5 ;  /* 0x00000005ff577e24 */ /* 0x000fe2000f8e00ff */
[----:B------:R-:W1:Y:S04]  /*55a0*/  LDCU UR60, c[0x0][0x374] ;  /* 0x00006e80ff3c77ac */ /* 0x000e680008000800 */
[----:B------:R-:W-:Y:S01]  /*55b0*/  IMAD.U32 R76, RZ, RZ, UR4 ;  /* 0x00000004ff4c7e24 */ /* 0x000fe2000f8e00ff */
[----:B------:R-:W-:Y:S01]  /*55c0*/  UMOV UR53, URZ ;  /* 0x000000ff00357c82 */ /* 0x000fe20008000000 */
[----:B------:R-:W-:-:S02]  /*55d0*/  UMOV UR50, URZ ;  /* 0x000000ff00327c82 */ /* 0x000fc40008000000 */
[----:B------:R-:W-:-:S04]  /*55e0*/  IMAD R82, R82, 0x2, R76 ;  /* 0x0000000252527824 */ /* 0x000fc800078e024c */
[--C-:B------:R-:W-:Y:S02]  /*55f0*/  IMAD R95, R95, -0x10, R82.reuse ;  /* 0xfffffff05f5f7824 */ /* 0x100fe400078e0252 */
[----:B------:R-:W-:Y:S01]  /*5600*/  IMAD R94, R83, -0x10, R82 ;  /* 0xfffffff0535e7824 */ /* 0x000fe200078e0252 */
[C---:B----4-:R-:W-:Y:S02]  /*5610*/  IADD3 R3, PT, PT, R2.reuse, 0x80, RZ ;  /* 0x0000008002037810 */ /* 0x050fe40007ffe0ff */
[----:B------:R-:W-:Y:S02]  /*5620*/  LOP3.LUT R2, R2, 0xffff, RZ, 0xc0, !PT ;  /* 0x0000ffff02027812 */ /* 0x000fe400078ec0ff */
[----:B------:R-:W-:-:S05]  /*5630*/  LOP3.LUT R3, R3, 0xffff, RZ, 0xc0, !PT ;  /* 0x0000ffff03037812 */ /* 0x000fca00078ec0ff */
[----:B-123--:R4:W-:Y:S02]  /*5640*/  STL.64 [R1], R2 ;  /* 0x0000000201007387 */ /* 0x00e9e40000100a00 */
.L_x_120:
[----:B----4-:R-:W-:Y:S04]  /*5650*/  SHF.L.U32 R2, R79, 0x1f, RZ ;  /* 0x0000001f4f027819 */ /* 0x010fe800000006ff */
[----:B-1----:R-:W1:Y:S02]  /*5660*/  SYNCS.PHASECHK.TRANS64.TRYWAIT P0, [UR49+0xb0], R2 ;  /* 0x0000b002ff0075a7 */ /* 0x002e640008001131 */
[----:B-12---:R-:W-:Y:S05]  /*5670*/  @!P0 BRA `(.L_x_77) ;  /* 0x0000004c00548947 */ /* 0x006fea0003800000 */
.L_x_170:
[----:B------:R-:W2:Y:S01]  /*5680*/  LDS.128 R4, [UR49+0xf0] ;  /* 0x0000f031ff047984 */ /* 0x000ea20008000c00 */
[----:B------:R-:W-:Y:S01]  /*5690*/  UIADD3 UR4, UPT, UPT, UR49, 0xb8, URZ ;  /* 0x000000b831047890 */ /* 0x000fe2000fffe0ff */
[----:B-1----:R-:W-:Y:S01]  /*56a0*/  IMAD R2, R36, 0x4, R1 ;  /* 0x0000000424027824 */ /* 0x002fe200078e0201 */
[----:B------:R-:W-:Y:S01]  /*56b0*/  UISETP.GE.AND UP0, UPT, UR39, 0x1, UPT ;  /* 0x000000012700788c */ /* 0x000fe2000bf06270 */
[----:B------:R-:W-:Y:S01]  /*56c0*/  @!PT LDS RZ, [RZ] ;  /* 0x00000000fffff984 */ /* 0x000fe20000000800 */
[----:B------:R-:W-:Y:S01]  /*56d0*/  @!PT LDS RZ, [RZ] ;  /* 0x00000000fffff984 */ /* 0x000fe20000000800 */
[----:B------:R-:W-:Y:S01]  /*56e0*/  @!PT LDS RZ, [RZ] ;  /* 0x00000000fffff984 */ /* 0x000fe20000000800 */
[----:B------:R-:W-:Y:S01]  /*56f0*/  @!PT LDS RZ, [RZ] ;  /* 0x00000000fffff984 */ /* 0x000fe20000000800 */
[----:B------:R1:W-:Y:S06]  /*5700*/  MEMBAR.ALL.CTA ;  /* 0x0000000000007992 */ /* 0x0003ec0000008000 */
[----:B-1----:R-:W1:Y:S01]  /*5710*/  FENCE.VIEW.ASYNC.S ;  /* 0x00000000000073c6 */ /* 0x002e620000000000 */
[----:B------:R-:W-:Y:S09]  /*5720*/  UPRMT UR4, URZ, 0x654, UR4 ;  /* 0x00000654ff047896 */ /* 0x000ff20008000004 */
[----:B-1----:R-:W-:Y:S01]  /*5730*/  SYNCS.ARRIVE.TRANS64.RED.A1T0 RZ, [UR4], RZ ;  /* 0x000000ffffff79a7 */ /* 0x002fe20008100404 */
[----:B------:R-:W5:Y:S01]  /*5740*/  LDL R2, [R2] ;  /* 0x0000000002027983 */ /* 0x000f620000100800 */
[----:B--2---:R-:W-:Y:S11]  /*5750*/  LOP3.LUT P0, RZ, R6, 0x1, RZ, 0xc0, !PT ;  /* 0x0000000106ff7812 */ /* 0x004ff6000780c0ff */
[----:B------:R-:W-:Y:S02]  /*5760*/  @!UPT UIADD3 URZ, UPT, UPT, URZ, URZ, URZ ;  /* 0x000000fffffff290 */ /* 0x000fe4000fffe0ff */
[----:B------:R-:W-:Y:S01]  /*5770*/  VOTEU.ANY UP1, P0 ;  /* 0x0000000000ff7886 */ /* 0x000fe20000020100 */
[----:B------:R-:W-:Y:S01]  /*5780*/  PLOP3.LUT P0, PT, PT, PT, UP1, 0x80, 0x8 ;  /* 0x000000000008781c */ /* 0x000fe20003f0f018 */
[----:B------:R-:W-:Y:S11]  /*5790*/  UP2UR UR62, UPR, URZ, 0x2 ;  /* 0x00000002ff3e7883 */ /* 0x000ff60008000000 */
[----:B------:R-:W-:Y:S01]  /*57a0*/  @!UPT UIADD3 URZ, UPT, UPT, URZ, URZ, URZ ;  /* 0x000000fffffff290 */ /* 0x000fe2000fffe0ff */
[----:B------:R-:W-:Y:S02]  /*57b0*/  @P0 MOV R3, R4 ;  /* 0x0000000400030202 */ /* 0x000fe40000000f00 */
[----:B------:R-:W-:Y:S02]  /*57c0*/  @P0 LOP3.LUT R0, R5, 0xffff, RZ, 0xc0, !PT ;  /* 0x0000ffff05000812 */ /* 0x000fe400078ec0ff */
[----:B------:R-:W-:Y:S02]  /*57d0*/  @P0 R2UR UR5, R3 ;  /* 0x00000000030502ca */ /* 0x000fe400000e0000 */
[----:B------:R-:W-:Y:S11]  /*57e0*/  @P0 R2UR UR4, R0 ;  /* 0x00000000000402ca */ /* 0x000ff600000e0000 */
[----:B------:R-:W-:Y:S02]  /*57f0*/  @UP1 UMOV UR37, UR5 ;  /* 0x0000000500251c82 */ /* 0x000fe40008000000 */
[----:B------:R-:W-:Y:S01]  /*5800*/  @UP1 UMOV UR36, UR4 ;  /* 0x0000000400241c82 */ /* 0x000fe20008000000 */
[----:B------:R-:W-:Y:S05]  /*5810*/  BRA.U !UP0, `(.L_x_78) ;  /* 0x0000000108cc7547 */ /* 0x000fea000b800000 */
[----:B------:R-:W1:Y:S01]  /*5820*/  LDCU UR9, c[0x0][0xc20] ;  /* 0x00018400ff0977ac */ /* 0x000e620008000800 */
[----:B------:R-:W-:Y:S02]  /*5830*/  UIMAD.WIDE.U32 UR4, UR60, UR59, URZ ;  /* 0x0000003b3c0472a5 */ /* 0x000fe4000f8e00ff */
[----:B------:R-:W-:Y:S02]  /*5840*/  UIMAD.WIDE.U32 UR6, UR61, UR56, URZ ;  /* 0x000000383d0672a5 */ /* 0x000fe4000f8e00ff */
[----:B------:R-:W-:Y:S02]  /*5850*/  UIMAD.WIDE.U32 UR10, UR36, UR59, URZ ;  /* 0x0000003b240a72a5 */ /* 0x000fe4000f8e00ff */
[----:B------:R-:W-:Y:S02]  /*5860*/  UISETP.NE.AND UP0, UPT, UR58, 0x1, UPT ;  /* 0x000000013a00788c */ /* 0x000fe4000bf05270 */
[----:B------:R-:W-:Y:S02]  /*5870*/  UISETP.NE.AND UP1, UPT, UR48, 0x1, UPT ;  /* 0x000000013000788c */ /* 0x000fe4000bf25270 */
[----:B------:R-:W-:Y:S02]  /*5880*/  UISETP.NE.AND UP2, UPT, UR39, 0x1, UPT ;  /* 0x000000012700788c */ /* 0x000fe4000bf45270 */
[----:B------:R-:W-:Y:S01]  /*5890*/  UIMAD.WIDE.U32 UR12, UR37, UR56, URZ ;  /* 0x00000038250c72a5 */ /* 0x000fe2000f8e00ff */
[----:B------:R-:W-:Y:S01]  /*58a0*/  UMOV UR4, UR5 ;  /* 0x0000000500047c82 */ /* 0x000fe20008000000 */
[----:B------:R-:W-:Y:S01]  /*58b0*/  UMOV UR6, UR11 ;  /* 0x0000000b00067c82 */ /* 0x000fe20008000000 */
[----:B-1----:R-:W-:Y:S03]  /*58c0*/  USHF.R.U32.HI UR8, URZ, UR9, UR4 ;  /* 0x00000009ff087299 */ /* 0x002fe60008011604 */
[----:B------:R-:W-:Y:S02]  /*58d0*/  UMOV UR4, UR7 ;  /* 0x0000000700047c82 */ /* 0x000fe40008000000 */
[----:B------:R-:W-:Y:S02]  /*58e0*/  USHF.R.U32.HI UR5, URZ, UR57, UR4 ;  /* 0x00000039ff057299 */ /* 0x000fe40008011604 */
[----:B------:R-:W-:Y:S02]  /*58f0*/  USEL UR4, UR60, UR8, !UP0 ;  /* 0x000000083c047287 */ /* 0x000fe4000c000000 */
[----:B------:R-:W-:Y:S02]  /*5900*/  USHF.R.U32.HI UR8, URZ, UR9, UR6 ;  /* 0x00000009ff087299 */ /* 0x000fe40008011606 */
[----:B------:R-:W-:Y:S02]  /*5910*/  UIMAD.WIDE.U32 UR6, UR4, UR46, URZ ;  /* 0x0000002e040672a5 */ /* 0x000fe4000f8e00ff */
[----:B------:R-:W-:Y:S02]  /*5920*/  USEL UR9, UR61, UR5, !UP1 ;  /* 0x000000053d097287 */ /* 0x000fe4000c800000 */
[----:B------:R-:W-:Y:S02]  /*5930*/  USEL UR8, UR36, UR8, !UP0 ;  /* 0x0000000824087287 */ /* 0x000fe4000c000000 */
[----:B------:R-:W-:Y:S01]  /*5940*/  UIMAD.WIDE.U32 UR10, UR9, UR46, URZ ;  /* 0x0000002e090a72a5 */ /* 0x000fe2000f8e00ff */
[----:B------:R-:W-:Y:S01]  /*5950*/  UMOV UR6, UR7 ;  /* 0x0000000700067c82 */ /* 0x000fe20008000000 */
[----:B------:R-:W-:Y:S01]  /*5960*/  UMOV UR5, UR13 ;  /* 0x0000000d00057c82 */ /* 0x000fe20008000000 */
[----:B------:R-:W-:Y:S02]  /*5970*/  @UP2 USHF.R.U32.HI UR4, URZ, UR47, UR6 ;  /* 0x0000002fff042299 */ /* 0x000fe40008011606 */
[----:B------:R-:W-:Y:S02]  /*5980*/  USHF.R.U32.HI UR5, URZ, UR57, UR5 ;  /* 0x00000039ff057299 */ /* 0x000fe40008011605 */
[----:B------:R-:W-:Y:S02]  /*5990*/  UIMAD UR4, UR39, UR4, URZ ;  /* 0x00000004270472a4 */ /* 0x000fe4000f8e02ff */
[----:B------:R-:W-:Y:S02]  /*59a0*/  USEL UR5, UR37, UR5, !UP1 ;  /* 0x0000000525057287 */ /* 0x000fe4000c800000 */
[----:B------:R-:W-:Y:S01]  /*59b0*/  UISETP.GE.AND UP0, UPT, UR8, UR4, UPT ;  /* 0x000000040800728c */ /* 0x000fe2000bf06270 */
[----:B------:R-:W-:Y:S01]  /*59c0*/  UMOV UR6, UR11 ;  /* 0x0000000b00067c82 */ /* 0x000fe20008000000 */
[----:B------:R-:W-:Y:S02]  /*59d0*/  UIMAD.WIDE.U32 UR10, UR8, UR46, URZ ;  /* 0x0000002e080a72a5 */ /* 0x000fe4000f8e00ff */
[----:B------:R-:W-:Y:S04]  /*59e0*/  @UP2 USHF.R.U32.HI UR9, URZ, UR47, UR6 ;  /* 0x0000002fff092299 */ /* 0x000fe80008011606 */
[----:B------:R-:W-:Y:S01]  /*59f0*/  UIMAD UR6, UR39, UR9, URZ ;  /* 0x00000009270672a4 */ /* 0x000fe2000f8e02ff */
[----:B------:R-:W-:Y:S03]  /*5a00*/  UMOV UR4, UR11 ;  /* 0x0000000b00047c82 */ /* 0x000fe60008000000 */
[----:B------:R-:W-:Y:S02]  /*5a10*/  UISETP.GE.OR UP0, UPT, UR5, UR6, UP0 ;  /* 0x000000060500728c */ /* 0x000fe40008706670 */
[----:B------:R-:W-:Y:S02]  /*5a20*/  USHF.R.U32.HI UR4, URZ, UR47, UR4 ;  /* 0x0000002fff047299 */ /* 0x000fe40008011604 */
[----:B------:R-:W-:Y:S02]  /*5a30*/  UIMAD.WIDE.U32 UR6, UR5, UR46, URZ ;  /* 0x0000002e050672a5 */ /* 0x000fe4000f8e00ff */
[----:B------:R-:W-:Y:S02]  /*5a40*/  USEL UR11, UR8, UR4, !UP2 ;  /* 0x00000004080b7287 */ /* 0x000fe4000d000000 */
[----:B------:R-:W-:Y:S02]  /*5a50*/  UIADD3 UR6, UPT, UPT, -UR5, URZ, URZ ;  /* 0x000000ff05067290 */ /* 0x000fe4000fffe1ff */
[----:B------:R-:W-:Y:S02]  /*5a60*/  UIADD3 UR10, UPT, UPT, -UR11, URZ, URZ ;  /* 0x000000ff0b0a7290 */ /* 0x000fe4000fffe1ff */
[----:B------:R-:W-:Y:S02]  /*5a70*/  UIMAD UR6, UR48, UR6, UR37 ;  /* 0x00000006300672a4 */ /* 0x000fe4000f8e0225 */
[----:B------:R-:W-:Y:S01]  /*5a80*/  UIMAD UR10, UR39, UR10, UR8 ;  /* 0x0000000a270a72a4 */ /* 0x000fe2000f8e0208 */
[----:B------:R-:W-:Y:S01]  /*5a90*/  @!UP0 UMOV UR4, UR7 ;  /* 0x0000000700048c82 */ /* 0x000fe20008000000 */
[----:B------:R-:W-:Y:S02]  /*5aa0*/  UIADD3 UR7, UPT, UPT, -UR8, URZ, URZ ;  /* 0x000000ff08077290 */ /* 0x000fe4000fffe1ff */
[----:B------:R-:W-:Y:S04]  /*5ab0*/  @!UP0 USHF.R.U32.HI UR4, URZ, UR47, UR4 ;  /* 0x0000002fff048299 */ /* 0x000fe80008011604 */
[----:B------:R-:W-:Y:S04]  /*5ac0*/  @!UP0 USEL UR4, UR5, UR4, !UP2 ;  /* 0x0000000405048287 */ /* 0x000fe8000d000000 */
[----:B------:R-:W-:Y:S02]  /*5ad0*/  @!UP0 UIMAD UR9, UR9, UR10, UR4 ;  /* 0x0000000a090982a4 */ /* 0x000fe4000f8e0204 */
[----:B------:R-:W-:Y:S02]  /*5ae0*/  @!UP0 UIADD3 UR10, UPT, UPT, UR11, -UR4, URZ ;  /* 0x800000040b0a8290 */ /* 0x000fe4000fffe0ff */
[----:B------:R-:W-:Y:S02]  /*5af0*/  UIMAD UR4, UR58, UR7, UR36 ;  /* 0x000000073a0472a4 */ /* 0x000fe4000f8e0224 */
[----:B------:R-:W-:Y:S03]  /*5b00*/  @!UP0 UIMAD UR8, UR10, UR39, UR5 ;  /* 0x000000270a0882a4 */ /* 0x000fe6000f8e0205 */
[----:B------:R-:W-:Y:S02]  /*5b10*/  @!UP0 UMOV UR5, UR9 ;  /* 0x0000000900058c82 */ /* 0x000fe40008000000 */
[----:B------:R-:W-:Y:S02]  /*5b20*/  UIMAD UR37, UR5, UR48, UR6 ;  /* 0x00000030052572a4 */ /* 0x000fe4000f8e0206 */
[----:B------:R-:W-:Y:S11]  /*5b30*/  UIMAD UR36, UR8, UR58, UR4 ;  /* 0x0000003a082472a4 */ /* 0x000ff6000f8e0204 */
[----:B------:R-:W-:Y:S01]  /*5b40*/  @!UPT UIADD3 URZ, UPT, UPT, URZ, URZ, URZ ;  /* 0x000000fffffff290 */ /* 0x000fe2000fffe0ff */
.L_x_78:
[----:B------:R-:W-:Y:S01]  /*5b50*/  UISETP.NE.AND UP0, UPT, UR38, 0x1, UPT ;  /* 0x000000012600788c */ /* 0x000fe2000bf05270 */
[----:B------:R-:W-:Y:S01]  /*5b60*/  @P0 SHF.R.U32.HI R4, RZ, 0x10, R5 ;  /* 0x00000010ff040819 */ /* 0x000fe20000011605 */
[----:B------:R-:W-:Y:S01]  /*5b70*/  USHF.L.U32 UR41, UR24, 0x7, URZ ;  /* 0x0000000718297899 */ /* 0x000fe200080006ff */
[----:B------:R-:W-:Y:S02]  /*5b80*/  BSSY.RECONVERGENT B6, `(.L_x_79) ;  /* 0x0000034000067945 */ /* 0x000fe40003800200 */
[----:B------:R-:W-:Y:S02]  /*5b90*/  @P0 R2UR UR63, R4 ;  /* 0x00000000043f02ca */ /* 0x000fe400000e0000 */
[----:B------:R-:W-:Y:S04]  /*5ba0*/  LOP3.LUT P0, RZ, R76, 0x1b0, RZ, 0xc0, !PT ;  /* 0x000001b04cff7812 */ /* 0x000fe8000780c0ff */
[----:B------:R-:W1:Y:S01]  /*5bb0*/  @!UP0 LDCU.128 UR12, c[0x0][0xc10] ;  /* 0x00018200ff0c87ac */ /* 0x000e620008000c00 */
[----:B------:R-:W2:Y:S01]  /*5bc0*/  @!UP0 LDCU UR5, c[0x0][0xc0c] ;  /* 0x00018180ff0587ac */ /* 0x000ea20008000800 */
[----:B------:R-:W3:Y:S01]  /*5bd0*/  @!UP0 LDCU UR10, c[0x0][0xc20] ;  /* 0x00018400ff0a87ac */ /* 0x000ee20008000800 */
[----:B-1----:R-:W-:Y:S02]  /*5be0*/  UIMAD.WIDE.U32 UR8, UR37, UR12, URZ ;  /* 0x0000000c250872a5 */ /* 0x002fe4000f8e00ff */
[----:B------:R-:W-:Y:S02]  /*5bf0*/  UIMAD.WIDE.U32 UR6, UR36, UR15, URZ ;  /* 0x0000000f240672a5 */ /* 0x000fe4000f8e00ff */
[----:B------:R-:W-:Y:S03]  /*5c00*/  @!UP0 UISETP.NE.AND UP1, UPT, UR14, 0x1, UPT ;  /* 0x000000010e00888c */ /* 0x000fe6000bf25270 */
[----:B------:R-:W-:Y:S01]  /*5c10*/  @!UP0 UMOV UR4, UR9 ;  /* 0x0000000900048c82 */ /* 0x000fe20008000000 */
[----:B--2---:R-:W-:Y:S02]  /*5c20*/  @!UP0 UISETP.NE.AND UP2, UPT, UR5, 0x1, UPT ;  /* 0x000000010500888c */ /* 0x004fe4000bf45270 */
[----:B------:R-:W-:Y:S01]  /*5c30*/  @!UP0 USHF.R.U32.HI UR4, URZ, UR13, UR4 ;  /* 0x0000000dff048299 */ /* 0x000fe20008011604 */
[----:B------:R-:W-:Y:S02]  /*5c40*/  @!UP0 UMOV UR6, UR7 ;  /* 0x0000000700068c82 */ /* 0x000fe40008000000 */
[----:B---3--:R-:W-:Y:S02]  /*5c50*/  @!UP0 USHF.R.U32.HI UR6, URZ, UR10, UR6 ;  /* 0x0000000aff068299 */ /* 0x008fe40008011606 */
[----:B------:R-:W-:Y:S02]  /*5c60*/  @!UP0 USEL UR7, UR37, UR4, !UP2 ;  /* 0x0000000425078287 */ /* 0x000fe4000d000000 */
[----:B------:R-:W-:Y:S04]  /*5c70*/  @!UP0 USEL UR6, UR36, UR6, !UP1 ;  /* 0x0000000624068287 */ /* 0x000fe8000c800000 */
[----:B------:R-:W-:Y:S02]  /*5c80*/  @!UP0 UIADD3 UR4, UPT, UPT, -UR7, UR6, URZ ;  /* 0x0000000607048290 */ /* 0x000fe4000fffe1ff */
[----:B------:R-:W-:Y:S02]  /*5c90*/  @!UP0 UIADD3 UR6, UPT, UPT, UR7, -UR6, URZ ;  /* 0x8000000607068290 */ /* 0x000fe4000fffe0ff */
[----:B------:R-:W-:Y:S02]  /*5ca0*/  @!UP0 UIMAD UR37, UR4, UR5, UR37 ;  /* 0x00000005042582a4 */ /* 0x000fe4000f8e0225 */
[----:B------:R-:W-:Y:S01]  /*5cb0*/  @!UP0 UIMAD UR36, UR6, UR14, UR36 ;  /* 0x0000000e062482a4 */ /* 0x000fe2000f8e0224 */
[----:B------:R-:W-:Y:S11]  /*5cc0*/  @!P0 BRA `(.L_x_80) ;  /* 0x00000000007c8947 */ /* 0x000ff60003800000 */
[----:B------:R-:W1:Y:S01]  /*5cd0*/  LDCU.64 UR8, c[0x4][0x80] ;  /* 0x01001000ff0877ac */ /* 0x000e620008000a00 */
[----:B------:R-:W-:Y:S01]  /*5ce0*/  MOV R16, 0x0 ;  /* 0x0000000000107802 */ /* 0x000fe20000000f00 */
[----:B------:R-:W-:Y:S02]  /*5cf0*/  HFMA2 R12, -RZ, RZ, 0, 5.9604644775390625e-08 ;  /* 0x00000001ff0c7431 */ /* 0x000fe400000001ff */
[----:B------:R-:W-:Y:S01]  /*5d00*/  IMAD.MOV.U32 R8, RZ, RZ, 0x70 ;  /* 0x00000070ff087424 */ /* 0x000fe200078e00ff */
[----:B------:R2:W3:Y:S01]  /*5d10*/  LDC.64 R14, c[0x4][R16] ;  /* 0x01000000100e7b82 */ /* 0x0004e20000000a00 */
[----:B------:R-:W4:Y:S01]  /*5d20*/  LDCU.64 UR6, c[0x4][0x88] ;  /* 0x01001100ff0677ac */ /* 0x000f220008000a00 */
[----:B------:R-:W-:Y:S01]  /*5d30*/  IMAD.MOV.U32 R13, RZ, RZ, RZ ;  /* 0x000000ffff0d7224 */ /* 0x000fe200078e00ff */
[----:B------:R-:W2:Y:S01]  /*5d40*/  LDCU.64 UR4, c[0x4][0x8] ;  /* 0x01000100ff0477ac */ /* 0x000ea20008000a00 */
[----:B-1----:R-:W-:Y:S01]  /*5d50*/  MOV R5, UR9 ;  /* 0x0000000900057c02 */ /* 0x002fe20008000f00 */
[----:B------:R-:W-:Y:S01]  /*5d60*/  IMAD.U32 R4, RZ, RZ, UR8 ;  /* 0x00000008ff047e24 */ /* 0x000fe2000f8e00ff */
[----:B----4-:R-:W-:Y:S01]  /*5d70*/  MOV R7, UR7 ;  /* 0x0000000700077c02 */ /* 0x010fe20008000f00 */
[----:B------:R-:W-:Y:S01]  /*5d80*/  IMAD.U32 R6, RZ, RZ, UR6 ;  /* 0x00000006ff067e24 */ /* 0x000fe2000f8e00ff */
[----:B--2---:R-:W-:Y:S01]  /*5d90*/  MOV R11, UR5 ;  /* 0x00000005000b7c02 */ /* 0x004fe20008000f00 */
[----:B------:R-:W-:Y:S02]  /*5da0*/  IMAD.U32 R10, RZ, RZ, UR4 ;  /* 0x00000004ff0a7e24 */ /* 0x000fe4000f8e00ff */
[----:B------:R-:W-:Y:S07]  /*5db0*/  LEPC R20, `(.L_x_81) ;  /* 0x000000001014794e */ /* 0x000fee0000000000 */
[----:B---3-5:R-:W-:Y:S05]  /*5dc0*/  CALL.ABS.NOINC R14 ;  /* 0x000000000e007343 */ /* 0x028fea0003c00000 */
.L_x_81:
[----:B------:R-:W1:Y:S01]  /*5dd0*/  LDCU.64 UR8, c[0x4][0x80] ;  /* 0x01001000ff0877ac */ /* 0x000e620008000a00 */
[----:B------:R-:W2:Y:S01]  /*5de0*/  LDC.64 R16, c[0x4][R16] ;  /* 0x0100000010107b82 */ /* 0x000ea20000000a00 */
[----:B------:R-:W-:Y:S02]  /*5df0*/  HFMA2 R12, -RZ, RZ, 0, 5.9604644775390625e-08 ;  /* 0x00000001ff0c7431 */ /* 0x000fe400000001ff */
[----:B------:R-:W-:Y:S02]  /*5e00*/  IMAD.MOV.U32 R8, RZ, RZ, 0x70 ;  /* 0x00000070ff087424 */ /* 0x000fe400078e00ff */
[----:B------:R-:W-:Y:S01]  /*5e10*/  IMAD.MOV.U32 R13, RZ, RZ, RZ ;  /* 0x000000ffff0d7224 */ /* 0x000fe200078e00ff */
[----:B------:R-:W3:Y:S01]  /*5e20*/  LDCU.64 UR6, c[0x4][0x88] ;  /* 0x01001100ff0677ac */ /* 0x000ee20008000a00 */
[----:B------:R-:W4:Y:S01]  /*5e30*/  LDCU.64 UR4, c[0x4][0x8] ;  /* 0x01000100ff0477ac */ /* 0x000f220008000a00 */
[----:B-1----:R-:W-:Y:S02]  /*5e40*/  MOV R4, UR8 ;  /* 0x0000000800047c02 */ /* 0x002fe40008000f00 */
[----:B------:R-:W-:Y:S02]  /*5e50*/  MOV R5, UR9 ;  /* 0x0000000900057c02 */ /* 0x000fe40008000f00 */
[----:B---3--:R-:W-:Y:S01]  /*5e60*/  MOV R7, UR7 ;  /* 0x0000000700077c02 */ /* 0x008fe20008000f00 */
[----:B------:R-:W-:Y:S01]  /*5e70*/  IMAD.U32 R6, RZ, RZ, UR6 ;  /* 0x00000006ff067e24 */ /* 0x000fe2000f8e00ff */
[----:B----4-:R-:W-:Y:S01]  /*5e80*/  MOV R11, UR5 ;  /* 0x00000005000b7c02 */ /* 0x010fe20008000f00 */
[----:B------:R-:W-:Y:S02]  /*5e90*/  IMAD.U32 R10, RZ, RZ, UR4 ;  /* 0x00000004ff0a7e24 */ /* 0x000fe4000f8e00ff */
[----:B------:R-:W-:Y:S07]  /*5ea0*/  LEPC R20, `(.L_x_80) ;  /* 0x000000001014794e */ /* 0x000fee0000000000 */
[----:B--2---:R-:W-:Y:S05]  /*5eb0*/  CALL.ABS.NOINC R16 ;  /* 0x0000000010007343 */ /* 0x004fea0003c00000 */
.L_x_80:
[----:B------:R-:W-:Y:S05]  /*5ec0*/  BSYNC.RECONVERGENT B6 ;  /* 0x0000000000067941 */ /* 0x000fea0003800200 */
.L_x_79:
[----:B------:R-:W-:Y:S02]  /*5ed0*/  R2UR UR6, R93 ;  /* 0x000000005d0672ca */ /* 0x000fe400000e0000 */
[----:B------:R-:W-:Y:S02]  /*5ee0*/  R2UR UR5, R88 ;  /* 0x00000000580572ca */ /* 0x000fe400000e0000 */
[----:B------:R-:W-:Y:S02]  /*5ef0*/  R2UR UR4, R87 ;  /* 0x00000000570472ca */ /* 0x000fe400000e0000 */
[----:B------:R-:W-:Y:S02]  /*5f00*/  ISETP.NE.U32.AND P4, PT, R74, RZ, PT ;  /* 0x000000ff4a00720c */ /* 0x000fe40003f85070 */
[----:B------:R-:W-:Y:S02]  /*5f10*/  ISETP.NE.U32.AND P2, PT, RZ, UR54, PT ;  /* 0x00000036ff007c0c */ /* 0x000fe4000bf45070 */
[----:B------:R-:W-:Y:S02]  /*5f20*/  ISETP.NE.AND.EX P4, PT, R75, RZ, PT, P4 ;  /* 0x000000ff4b00720c */ /* 0x000fe40003f85340 */
[----:B------:R-:W-:Y:S01]  /*5f30*/  ISETP.NE.AND.EX P2, PT, RZ, UR55, PT, P2 ;  /* 0x00000037ff007c0c */ /* 0x000fe2000bf45320 */
[----:B------:R-:W-:Y:S02]  /*5f40*/  UISETP.NE.AND UP2, UPT, UR6, URZ, UPT ;  /* 0x000000ff0600728c */ /* 0x000fe4000bf45270 */
[----:B------:R-:W-:Y:S04]  /*5f50*/  UISETP.NE.U32.AND UP0, UPT, UR5, URZ, UPT ;  /* 0x000000ff0500728c */ /* 0x000fe8000bf05070 */
[----:B------:R-:W-:Y:S01]  /*5f60*/  UISETP.NE.AND.EX UP1, UPT, UR4, URZ, UPT, UP0 ;  /* 0x000000ff0400728c */ /* 0x000fe2000bf25300 */
[----:B------:R-:W-:Y:S01]  /*5f70*/  PLOP3.LUT P1, PT, PT, PT, UP2, 0x80, 0x8 ;  /* 0x000000000008781c */ /* 0x000fe20003f2f028 */
[----:B------:R-:W-:Y:S03]  /*5f80*/  UPLOP3.LUT UP0, UPT, UPT, UPT, UPT, 0x40, 0x4 ;  /* 0x000000000004789c */ /* 0x000fe60003f0e870 */
[----:B------:R-:W-:Y:S06]  /*5f90*/  @UP2 UPLOP3.LUT UP0, UPT, UPT, UPT, UP1, 0x80, 0x8 ;  /* 0x000000000008289c */ /* 0x000fec0003f0f010 */
[----:B------:R-:W-:Y:S01]  /*5fa0*/  PLOP3.LUT P0, PT, PT, PT, UP0, 0x80, 0x8 ;  /* 0x000000000008781c */ /* 0x000fe20003f0f008 */
[----:B------:R-:W-:Y:S01]  /*5fb0*/  @!UPT UIADD3 URZ, UPT, UPT, URZ, URZ, URZ ;  /* 0x000000fffffff290 */ /* 0x000fe2000fffe0ff */
[----:B------:R-:W-:Y:S11]  /*5fc0*/  BRA.U !UP1, `(.L_x_82) ;  /* 0x0000000109407547 */ /* 0x000ff6000b800000 */
[----:B------:R-:W-:Y:S01]  /*5fd0*/  UISETP.NE.U32.AND UP0, UPT, UR54, URZ, UPT ;  /* 0x000000ff3600728c */ /* 0x000fe2000bf05070 */
[----:B------:R-:W-:Y:S01]  /*5fe0*/  R2UR UR6, R88 ;  /* 0x00000000580672ca */ /* 0x000fe200000e0000 */
[----:B------:R-:W1:Y:S01]  /*5ff0*/  LDCU.64 UR8, c[0x0][0x358] ;  /* 0x00006b00ff0877ac */ /* 0x000e620008000a00 */
[----:B------:R-:W-:Y:S02]  /*6000*/  HFMA2 R85, -RZ, RZ, 0, 5.9604644775390625e-08 ;  /* 0x00000001ff557431 */ /* 0x000fe400000001ff */
[----:B------:R-:W-:Y:S01]  /*6010*/  IMAD.MOV.U32 R0, RZ, RZ, 0x1 ;  /* 0x00000001ff007424 */ /* 0x000fe200078e00ff */
[----:B------:R-:W-:Y:S06]  /*6020*/  UISETP.NE.AND.EX UP0, UPT, UR55, URZ, UPT, UP0 ;  /* 0x000000ff3700728c */ /* 0x000fec000bf05300 */
[----:B------:R-:W-:Y:S05]  /*6030*/  PLOP3.LUT P3, PT, PT, PT, UP0, 0x80, 0x8 ;  /* 0x000000000008781c */ /* 0x000fea0003f6f008 */
[----:B------:R-:W2:Y:S01]  /*6040*/  @UP0 LDCU.64 UR4, c[0x0][0x988] ;  /* 0x00013100ff0407ac */ /* 0x000ea20008000a00 */
[----:B------:R-:W-:Y:S07]  /*6050*/  @UP0 UIMAD UR6, UR52, UR6, URZ ;  /* 0x00000006340602a4 */ /* 0x000fee000f8e02ff */
[----:B------:R-:W-:Y:S01]  /*6060*/  @!P3 PRMT R85, R0, 0x7610, R85 ;  /* 0x000076100055b816 */ /* 0x000fe20000000055 */
[----:B--2---:R-:W-:Y:S06]  /*6070*/  @UP0 UIMAD.WIDE UR4, UR6, 0x4, UR4 ;  /* 0x00000004060408a5 */ /* 0x004fec000f8e0204 */
[----:B------:R-:W-:Y:S02]  /*6080*/  IMAD.U32 R4, RZ, RZ, UR4 ;  /* 0x00000004ff047e24 */ /* 0x000fe4000f8e00ff */
[----:B------:R-:W-:Y:S03]  /*6090*/  IMAD.U32 R5, RZ, RZ, UR5 ;  /* 0x00000005ff057e24 */ /* 0x000fe6000f8e00ff */
[----:B------:R-:W2:Y:S02]  /*60a0*/  @!UP0 LDCU UR4, c[0x0][0x980] ;  /* 0x00013000ff0487ac */ /* 0x000ea40008000800 */
[----:B-1---5:R1:W5:Y:S02]  /*60b0*/  @P3 LDG.E R41, desc[UR8][R4.64] ;  /* 0x0000000804293981 */ /* 0x022364000c1e1900 */
[----:B-12---:R-:W-:Y:S02]  /*60c0*/  @!P3 MOV R41, UR4 ;  /* 0x000000040029bc02 */ /* 0x006fe40008000f00 */
.L_x_82:
[----:B------:R-:W-:Y:S05]  /*60d0*/  @!P4 BRA `(.L_x_83) ;  /* 0x000000000024c947 */ /* 0x000fea0003800000 */
[----:B------:R-:W-:Y:S01]  /*60e0*/  ISETP.NE.U32.AND P3, PT, R72, RZ, PT ;  /* 0x000000ff4800720c */ /* 0x000fe20003f65070 */
[----:B------:R-:W1:Y:S03]  /*60f0*/  LDCU.64 UR4, c[0x0][0x358] ;  /* 0x00006b00ff0477ac */ /* 0x000e660008000a00 */
[----:B------:R-:W-:Y:S11]  /*6100*/  ISETP.NE.AND.EX P3, PT, R73, RZ, PT, P3 ;  /* 0x000000ff4900720c */ /* 0x000ff60003f65330 */
[----:B------:R-:W-:Y:S02]  /*6110*/  @!UPT UIADD3 URZ, UPT, UPT, URZ, URZ, URZ ;  /* 0x000000fffffff290 */ /* 0x000fe4000fffe0ff */
[----:B------:R-:W2:Y:S01]  /*6120*/  @P3 LDC.64 R4, c[0x0][0x9a8] ;  /* 0x00026a00ff043b82 */ /* 0x000ea20000000a00 */
[----:B------:R-:W-:Y:S04]  /*6130*/  @P3 IMAD R0, R74, UR52, RZ ;  /* 0x000000344a003c24 */ /* 0x000fe8000f8e02ff */
[----:B--2---:R-:W-:Y:S05]  /*6140*/  @P3 IMAD.WIDE R4, R0, 0x4, R4 ;  /* 0x0000000400043825 */ /* 0x004fea00078e0204 */
[----:B-1---5:R1:W5:Y:S02]  /*6150*/  @P3 LDG.E R38, desc[UR4][R4.64] ;  /* 0x0000000404263981 */ /* 0x022364000c1e1900 */
[----:B-1----:R-:W2:Y:S02]  /*6160*/  @!P3 LDC R38, c[0x0][0x9a0] ;  /* 0x00026800ff26bb82 */ /* 0x002ea40000000800 */
.L_x_83:
[----:B-----5:R-:W-:Y:S01]  /*6170*/  FSETP.NEU.AND P3, PT, R41, RZ, PT ;  /* 0x000000ff2900720b */ /* 0x020fe20003f6d000 */
[----:B------:R-:W1:Y:S01]  /*6180*/  LDCU.128 UR12, c[0x0][0xb90] ;  /* 0x00017200ff0c77ac */ /* 0x000e620008000c00 */
[----:B------:R-:W-:Y:S01]  /*6190*/  SEL R3, RZ, 0xffffffff, P2 ;  /* 0xffffffffff037807 */ /* 0x000fe20001000000 */
[----:B------:R-:W-:Y:S01]  /*61a0*/  BSSY B1, `(.L_x_84) ;  /* 0x0000057000017945 */ /* 0x000fe20003800000 */
[----:B------:R-:W-:Y:S01]  /*61b0*/  @P1 LOP3.LUT P2, RZ, R85, 0xff, RZ, 0xc0, !PT ;  /* 0x000000ff55ff1812 */ /* 0x000fe2000784c0ff */
[----:B------:R-:W-:Y:S01]  /*61c0*/  IMAD.MOV.U32 R58, RZ, RZ, 0x1 ;  /* 0x00000001ff3a7424 */ /* 0x000fe200078e00ff */
[----:B------:R-:W-:Y:S01]  /*61d0*/  @P1 SEL R0, RZ, 0xffffffff, P3 ;  /* 0xffffffffff001807 */ /* 0x000fe20001800000 */
[----:B------:R-:W-:Y:S01]  /*61e0*/  IMAD.IADD R39, R37, 0x1, R2 ;  /* 0x0000000125277824 */ /* 0x000fe200078e0202 */
[----:B------:R-:W-:Y:S01]  /*61f0*/  LOP3.LUT R81, R81, 0x1, RZ, 0x3c, !PT ;  /* 0x0000000151517812 */ /* 0x000fe200078e3cff */
[----:B------:R-:W3:Y:S01]  /*6200*/  LDCU UR11, c[0x0][0xba0] ;  /* 0x00017400ff0b77ac */ /* 0x000ee20008000800 */
[----:B------:R-:W-:Y:S01]  /*6210*/  @P0 SEL R0, R3, R0, !P2 ;  /* 0x0000000003000207 */ /* 0x000fe20005000000 */
[----:B------:R-:W-:Y:S01]  /*6220*/  IMAD R102, R83, -0x10, R95 ;  /* 0xfffffff053667824 */ /* 0x000fe200078e025f */
[----:B------:R-:W-:Y:S01]  /*6230*/  LEA R56, R36, UR49, 0x3 ;  /* 0x0000003124387c11 */ /* 0x000fe2000f8e18ff */
[----:B------:R-:W-:Y:S01]  /*6240*/  USHF.L.U32 UR8, UR51, 0x7, URZ ;  /* 0x0000000733087899 */ /* 0x000fe200080006ff */
[----:B------:R-:W-:Y:S01]  /*6250*/  @P1 LOP3.LUT R0, R0, 0x1, RZ, 0xc0, !PT ;  /* 0x0000000100001812 */ /* 0x000fe200078ec0ff */
[----:B------:R-:W-:Y:S01]  /*6260*/  IMAD.MOV.U32 R57, RZ, RZ, RZ ;  /* 0x000000ffff397224 */ /* 0x000fe200078e00ff */
[----:B------:R-:W-:Y:S02]  /*6270*/  R2UR UR4, R91 ;  /* 0x000000005b0472ca */ /* 0x000fe400000e0000 */
[----:B------:R-:W-:Y:S02]  /*6280*/  CS2R R70, SRZ ;  /* 0x0000000000467805 */ /* 0x000fe4000001ff00 */
[----:B------:R-:W-:Y:S01]  /*6290*/  ISETP.NE.U32.OR P5, PT, R0, 0x1, !P1 ;  /* 0x000000010000780c */ /* 0x000fe20004fa5470 */
[----:B------:R-:W-:Y:S01]  /*62a0*/  IMAD.U32 R99, RZ, RZ, UR8 ;  /* 0x00000008ff637e24 */ /* 0x000fe2000f8e00ff */
[----:B------:R-:W-:Y:S02]  /*62b0*/  R2UR UR6, R90 ;  /* 0x000000005a0672ca */ /* 0x000fe400000e0000 */
[----:B------:R-:W-:Y:S02]  /*62c0*/  CS2R R68, SRZ ;  /* 0x0000000000447805 */ /* 0x000fe4000001ff00 */
[----:B------:R-:W-:Y:S02]  /*62d0*/  R2UR UR10, R92 ;  /* 0x000000005c0a72ca */ /* 0x000fe400000e0000 */
[----:B------:R-:W-:Y:S02]  /*62e0*/  CS2R R62, SRZ ;  /* 0x00000000003e7805 */ /* 0x000fe4000001ff00 */
[----:B------:R-:W-:Y:S02]  /*62f0*/  R2UR UR9, R89 ;  /* 0x00000000590972ca */ /* 0x000fe400000e0000 */
[----:B------:R-:W-:Y:S02]  /*6300*/  CS2R R60, SRZ ;  /* 0x00000000003c7805 */ /* 0x000fe4000001ff00 */
[----:B------:R-:W-:Y:S02]  /*6310*/  PLOP3.LUT P2, PT, PT, PT, UP1, 0x80, 0x8 ;  /* 0x000000000008781c */ /* 0x000fe40003f4f018 */
[----:B------:R-:W-:Y:S02]  /*6320*/  CS2R R54, SRZ ;  /* 0x0000000000367805 */ /* 0x000fe4000001ff00 */
[----:B------:R-:W-:Y:S01]  /*6330*/  LOP3.LUT P4, R100, R85, 0xff, RZ, 0xc0, !PT ;  /* 0x000000ff55647812 */ /* 0x000fe2000788c0ff */
[----:B------:R-:W-:Y:S01]  /*6340*/  UIMAD.WIDE.U32 UR4, UR8, UR4, URZ ;  /* 0x00000004080472a5 */ /* 0x000fe2000f8e00ff */
[----:B------:R-:W-:Y:S02]  /*6350*/  SEL R4, RZ, 0xffffffff, P3 ;  /* 0xffffffffff047807 */ /* 0x000fe40001800000 */
[----:B------:R-:W-:Y:S02]  /*6360*/  CS2R R52, SRZ ;  /* 0x0000000000347805 */ /* 0x000fe4000001ff00 */
[----:B------:R-:W-:Y:S01]  /*6370*/  @P5 SHF.L.U32 R0, R81, 0x1f, RZ ;  /* 0x0000001f51005819 */ /* 0x000fe200000006ff */
[----:B------:R-:W-:Y:S01]  /*6380*/  USHF.R.U32.HI UR5, URZ, UR6, UR5 ;  /* 0x00000006ff057299 */ /* 0x000fe20008011605 */
[----:B------:R-:W-:Y:S01]  /*6390*/  P2R R101, PR, RZ, 0x20 ;  /* 0x00000020ff657803 */ /* 0x000fe20000000000 */
[----:B------:R-:W-:Y:S01]  /*63a0*/  UISETP.NE.AND UP0, UPT, UR10, 0x1, UPT ;  /* 0x000000010a00788c */ /* 0x000fe2000bf05270 */
[----:B------:R4:W2:Y:S01]  /*63b0*/  @P5 SYNCS.PHASECHK.TRANS64.TRYWAIT P1, [UR49+0x60], R0 ;  /* 0x00006000ff0055a7 */ /* 0x0008a20008021131 */
[----:B------:R-:W-:Y:S02]  /*63c0*/  CS2R R50, SRZ ;  /* 0x0000000000327805 */ /* 0x000fe4000001ff00 */
[----:B------:R-:W-:Y:S01]  /*63d0*/  CS2R R48, SRZ ;  /* 0x0000000000307805 */ /* 0x000fe2000001ff00 */
[----:B------:R-:W-:Y:S01]  /*63e0*/  USEL UR5, UR8, UR5, !UP0 ;  /* 0x0000000508057287 */ /* 0x000fe2000c000000 */
[----:B------:R-:W-:Y:S01]  /*63f0*/  @P2 SEL R4, R3, R4, !P4 ;  /* 0x0000000403042207 */ /* 0x000fe20006000000 */
[----:B------:R-:W-:Y:S03]  /*6400*/  UISETP.NE.AND UP0, UPT, UR9, 0x1, UPT ;  /* 0x000000010900788c */ /* 0x000fe6000bf05270 */
[----:B------:R-:W-:Y:S01]  /*6410*/  LOP3.LUT R4, R4, 0x1, RZ, 0xc0, !PT ;  /* 0x0000000104047812 */ /* 0x000fe200078ec0ff */
[----:B------:R-:W-:Y:S02]  /*6420*/  IMAD R6, RZ, RZ, -UR5 ;  /* 0x80000005ff067e24 */ /* 0x000fe4000f8e02ff */
[----:B------:R-:W-:Y:S02]  /*6430*/  IMAD.U32 R98, RZ, RZ, UR5 ;  /* 0x00000005ff627e24 */ /* 0x000fe4000f8e00ff */
[----:B------:R-:W-:Y:S01]  /*6440*/  IMAD R99, R6, UR10, R99 ;  /* 0x0000000a06637c24 */ /* 0x000fe2000f8e0263 */
[----:B----4-:R-:W-:Y:S04]  /*6450*/  SHF.L.U32 R0, R80, 0x1f, RZ ;  /* 0x0000001f50007819 */ /* 0x010fe800000006ff */
[----:B------:R4:W4:Y:S01]  /*6460*/  SYNCS.PHASECHK.TRANS64.TRYWAIT P0, [R56+URZ+0xc0], R0 ;  /* 0x0000c000380075a7 */ /* 0x00092200080011ff */
[----:B-1----:R-:W-:Y:S07]  /*6470*/  UIMAD.WIDE.U32 UR6, UR5, UR12, URZ ;  /* 0x0000000c050672a5 */ /* 0x002fee000f8e00ff */
[----:B------:R-:W-:Y:S02]  /*6480*/  UMOV UR4, UR7 ;  /* 0x0000000700047c82 */ /* 0x000fe40008000000 */
[----:B------:R-:W-:Y:S04]  /*6490*/  USHF.R.U32.HI UR4, URZ, UR13, UR4 ;  /* 0x0000000dff047299 */ /* 0x000fe80008011604 */
[----:B------:R-:W-:Y:S02]  /*64a0*/  USEL UR4, UR5, UR4, !UP0 ;  /* 0x0000000405047287 */ /* 0x000fe4000c000000 */
[----:B------:R-:W-:Y:S02]  /*64b0*/  UISETP.NE.AND UP0, UPT, UR14, 0x1, UPT ;  /* 0x000000010e00788c */ /* 0x000fe4000bf05270 */
[----:B------:R-:W-:Y:S02]  /*64c0*/  UIMAD.WIDE.U32 UR6, UR4, UR15, URZ ;  /* 0x0000000f040672a5 */ /* 0x000fe4000f8e00ff */
[----:B------:R-:W-:Y:S02]  /*64d0*/  IMAD.U32 R97, RZ, RZ, UR4 ;  /* 0x00000004ff617e24 */ /* 0x000fe4000f8e00ff */
[----:B------:R-:W-:Y:S01]  /*64e0*/  PLOP3.LUT P2, PT, PT, PT, UP0, 0x80, 0x8 ;  /* 0x000000000008781c */ /* 0x000fe20003f4f008 */
[----:B------:R-:W-:Y:S02]  /*64f0*/  IMAD R5, RZ, RZ, -UR4 ;  /* 0x80000004ff057e24 */ /* 0x000fe4000f8e02ff */
[----:B------:R-:W-:Y:S01]  /*6500*/  UMOV UR6, UR7 ;  /* 0x0000000700067c82 */ /* 0x000fe20008000000 */
[----:B------:R-:W-:Y:S01]  /*6510*/  IMAD.U32 R96, RZ, RZ, UR4 ;  /* 0x00000004ff607e24 */ /* 0x000fe2000f8e00ff */
[----:B---3--:R-:W-:Y:S01]  /*6520*/  USHF.R.U32.HI UR6, URZ, UR11, UR6 ;  /* 0x0000000bff067299 */ /* 0x008fe20008011606 */
[----:B------:R-:W-:Y:S05]  /*6530*/  IMAD R98, R5, UR9, R98 ;  /* 0x0000000905627c24 */ /* 0x000fea000f8e0262 */
[----:B------:R-:W-:Y:S02]  /*6540*/  SEL R97, R97, UR6, !P2 ;  /* 0x0000000661617c07 */ /* 0x000fe4000d000000 */
[----:B------:R-:W-:Y:S03]  /*6550*/  ISETP.NE.U32.AND P2, PT, R4, 0x1, PT ;  /* 0x000000010400780c */ /* 0x000fe60003f45070 */
[----:B------:R-:W-:Y:S01]  /*6560*/  IMAD.MOV R3, RZ, RZ, -R97 ;  /* 0x000000ffff037224 */ /* 0x000fe200078e0a61 */
[----:B------:R-:W-:Y:S03]  /*6570*/  P2R R59, PR, RZ, 0x4 ;  /* 0x00000004ff3b7803 */ /* 0x000fe60000000000 */
[----:B------:R-:W-:Y:S01]  /*6580*/  IMAD R96, R3, UR14, R96 ;  /* 0x0000000e03607c24 */ /* 0x000fe2000f8e0260 */
[----:B--2---:R-:W-:Y:S01]  /*6590*/  @P5 SEL R58, RZ, 0x1, !P1 ;  /* 0x00000001ff3a5807 */ /* 0x004fe20004800000 */
[----:B------:R-:W-:Y:S06]  /*65a0*/  @!P5 BRA `(.L_x_85) ;  /* 0x000000000058d947 */ /* 0x000fec0003800000 */
[----:B------:R-:W-:Y:S01]  /*65b0*/  IMAD.MOV.U32 R71, RZ, RZ, RZ ;  /* 0x000000ffff477224 */ /* 0x000fe200078e00ff */
[----:B------:R-:W-:Y:S01]  /*65c0*/  ISETP.NE.AND P1, PT, R58, RZ, PT ;  /* 0x000000ff3a00720c */ /* 0x000fe20003f25270 */
[----:B------:R-:W-:Y:S01]  /*65d0*/  BSSY B0, `(.L_x_86) ;  /* 0x000000c000007945 */ /* 0x000fe20003800000 */
[----:B------:R-:W-:Y:S02]  /*65e0*/  CS2R R50, SRZ ;  /* 0x0000000000327805 */ /* 0x000fe4000001ff00 */
[----:B------:R-:W-:Y:S02]  /*65f0*/  CS2R R48, SRZ ;  /* 0x0000000000307805 */ /* 0x000fe4000001ff00 */
[----:B------:R-:W-:Y:S02]  /*6600*/  CS2R R54, SRZ ;  /* 0x0000000000367805 */ /* 0x000fe4000001ff00 */
[----:B------:R-:W-:Y:S02]  /*6610*/  CS2R R52, SRZ ;  /* 0x0000000000347805 */ /* 0x000fe4000001ff00 */
[----:B------:R-:W-:Y:S02]  /*6620*/  CS2R R62, SRZ ;  /* 0x00000000003e7805 */ /* 0x000fe4000001ff00 */
[----:B------:R-:W-:Y:S02]  /*6630*/  CS2R R60, SRZ ;  /* 0x00000000003c7805 */ /* 0x000fe4000001ff00 */
[----:B------:R-:W-:Y:S01]  /*6640*/  CS2R R68, SRZ ;  /* 0x0000000000447805 */ /* 0x000fe2000001ff00 */
[----:B------:R-:W-:Y:S06]  /*6650*/  @P1 BRA `(.L_x_87) ;  /* 0x00000000000c1947 */ /* 0x000fec0003800000 */
[----:B------:R-:W-:Y:S04]  /*6660*/  SHF.L.U32 R3, R81, 0x1f, RZ ;  /* 0x0000001f51037819 */ /* 0x000fe800000006ff */
[----:B------:R-:W1:Y:S02]  /*6670*/  SYNCS.PHASECHK.TRANS64.TRYWAIT P1, [UR49+0x60], R3 ;  /* 0x00006003ff0075a7 */ /* 0x000e640008021131 */
[----:B-1----:R-:W-:Y:S05]  /*6680*/  @!P1 BRA `(.L_x_88) ;  /* 0x0000003c00689947 */ /* 0x002fea0003800000 */
.L_x_87:
[----:B------:R-:W-:Y:S05]  /*6690*/  BSYNC B0 ;  /* 0x0000000000007941 */ /* 0x000fea0003800000 */
.L_x_86:
[----:B------:R-:W-:Y:S01]  /*66a0*/  ISETP.NE.AND P1, PT, R59, RZ, PT ;  /* 0x000000ff3b00720c */ /* 0x000fe20003f25270 */
[----:B------:R-:W-:Y:S11]  /*66b0*/  HFMA2 R57, -RZ, RZ, 0, 5.9604644775390625e-08 ;  /* 0x00000001ff397431 */ /* 0x000ff600000001ff */
[----:B------:R-:W-:Y:S01]  /*66c0*/  @!UPT UIADD3 URZ, UPT, UPT, URZ, URZ, URZ ;  /* 0x000000fffffff290 */ /* 0x000fe2000fffe0ff */
[----:B------:R2:W3:Y:S04]  /*66d0*/  @P1 LDS.128 R48, [R82] ;  /* 0x0000000052301984 */ /* 0x0004e80000000c00 */
[----:B------:R2:W1:Y:S04]  /*66e0*/  @P1 LDS.128 R52, [R95+0x10] ;  /* 0x000010005f341984 */ /* 0x0004680000000c00 */
[----:B------:R2:W1:Y:S04]  /*66f0*/  @P1 LDS.128 R60, [R94+0x20] ;  /* 0x000020005e3c1984 */ /* 0x0004680000000c00 */
[----:B------:R2:W1:Y:S02]  /*6700*/  @P1 LDS.128 R68, [R102+0x30] ;  /* 0x0000300066441984 */ /* 0x0004640000000c00 */
.L_x_85:
[----:B------:R-:W-:Y:S05]  /*6710*/  BSYNC B1 ;  /* 0x0000000000017941 */ /* 0x000fea0003800000 */
.L_x_84:
[----:B-1----:R-:W-:Y:S04]  /*6720*/  SHF.R.U32.HI R2, RZ, 0x15, R39 ;  /* 0x00000015ff027819 */ /* 0x002fe80000011627 */
[----:B------:R-:W-:Y:S01]  /*6730*/  LOP3.LUT P1, RZ, R2, 0x3, R86, 0x48, !PT ;  /* 0x0000000302ff7812 */ /* 0x000fe20007824856 */
[----:B------:R-:W-:Y:S01]  /*6740*/  @!UPT UIADD3 URZ, UPT, UPT, URZ, URZ, URZ ;  /* 0x000000fffffff290 */ /* 0x000fe2000fffe0ff */
[----:B----4-:R-:W-:Y:S11]  /*6750*/  @P0 BRA `(.L_x_89) ;  /* 0x0000000000080947 */ /* 0x010ff60003800000 */
[----:B------:R-:W1:Y:S02]  /*6760*/  SYNCS.PHASECHK.TRANS64.TRYWAIT P0, [R56+URZ+0xc0], R0 ;  /* 0x0000c000380075a7 */ /* 0x000e6400080011ff */
[----:B-1----:R-:W-:Y:S05]  /*6770*/  @!P0 BRA `(.L_x_90) ;  /* 0x0000003c00448947 */ /* 0x002fea0003800000 */
.L_x_89:
[----:B------:R-:W-:Y:S05]  /*6780*/  @!P1 BRA `(.L_x_91) ;  /* 0x0000000000409947 */ /* 0x000fea0003800000 */
[----:B------:R-:W4:Y:S01]  /*6790*/  LDCU.64 UR8, c[0x4][0x70] ;  /* 0x01000e00ff0877ac */ /* 0x000f220008000a00 */
[----:B------:R-:W-:Y:S01]  /*67a0*/  MOV R3, 0x0 ;  /* 0x0000000000037802 */ /* 0x000fe20000000f00 */
[----:B------:R-:W-:Y:S02]  /*67b0*/  HFMA2 R12, -RZ, RZ, 0, 5.9604644775390625e-08 ;  /* 0x00000001ff0c7431 */ /* 0x000fe400000001ff */
[----:B------:R-:W-:Y:S02]  /*67c0*/  IMAD.MOV.U32 R8, RZ, RZ, 0x192 ;  /* 0x00000192ff087424 */ /* 0x000fe400078e00ff */
[----:B------:R-:W-:Y:S01]  /*67d0*/  IMAD.MOV.U32 R13, RZ, RZ, RZ ;  /* 0x000000ffff0d7224 */ /* 0x000fe200078e00ff */
[----:B------:R-:W5:Y:S01]  /*67e0*/  LDCU.64 UR6, c[0x4][0x78] ;  /* 0x01000f00ff0677ac */ /* 0x000f620008000a00 */
[----:B------:R-:W1:Y:S01]  /*67f0*/  LDC.64 R2, c[0x4][R3] ;  /* 0x0100000003027b82 */ /* 0x000e620000000a00 */
[----:B------:R-:W2:Y:S01]  /*6800*/  LDCU.64 UR4, c[0x4][0x10] ;  /* 0x01000200ff0477ac */ /* 0x000ea20008000a00 */
[----:B----4-:R-:W-:Y:S01]  /*6810*/  MOV R5, UR9 ;  /* 0x0000000900057c02 */ /* 0x010fe20008000f00 */
[----:B------:R-:W-:Y:S01]  /*6820*/  IMAD.U32 R4, RZ, RZ, UR8 ;  /* 0x00000008ff047e24 */ /* 0x000fe2000f8e00ff */
[----:B-----5:R-:W-:Y:S01]  /*6830*/  MOV R7, UR7 ;  /* 0x0000000700077c02 */ /* 0x020fe20008000f00 */
[----:B------:R-:W-:Y:S01]  /*6840*/  IMAD.U32 R6, RZ, RZ, UR6 ;  /* 0x00000006ff067e24 */ /* 0x000fe2000f8e00ff */
[----:B--2---:R-:W-:Y:S01]  /*6850*/  MOV R11, UR5 ;  /* 0x00000005000b7c02 */ /* 0x004fe20008000f00 */
[----:B------:R-:W-:Y:S02]  /*6860*/  IMAD.U32 R10, RZ, RZ, UR4 ;  /* 0x00000004ff0a7e24 */ /* 0x000fe4000f8e00ff */
[----:B------:R-:W-:Y:S07]  /*6870*/  LEPC R20, `(.L_x_91) ;  /* 0x000000001014794e */ /* 0x000fee0000000000 */
[----:B-1-3--:R-:W-:Y:S05]  /*6880*/  CALL.ABS.NOINC R2 ;  /* 0x0000000002007343 */ /* 0x00afea0003c00000 */
.L_x_91:
[----:B------:R-:W-:Y:S05]  /*6890*/  WARPSYNC.ALL ;  /* 0x0000000000007948 */ /* 0x000fea0003800000 */
[----:B------:R-:W-:Y:S01]  /*68a0*/  R2UR UR4, R39 ;  /* 0x00000000270472ca */ /* 0x000fe200000e0000 */
[--C-:B---3--:R-:W-:Y:S01]  /*68b0*/  HADD2.F32 R3, -RZ, R48.reuse.H0_H0 ;  /* 0x20000030ff037230 */ /* 0x108fe20000004100 */
[----:B------:R-:W-:Y:S01]  /*68c0*/  ISETP.NE.AND P0, PT, R84, RZ, PT ;  /* 0x000000ff5400720c */ /* 0x000fe20003f05270 */
[--C-:B------:R-:W-:Y:S01]  /*68d0*/  HADD2.F32 R40, -RZ, R49.reuse.H0_H0 ;  /* 0x20000031ff287230 */ /* 0x100fe20000004100 */
[----:B------:R-:W-:Y:S01]  /*68e0*/  BSSY.RECONVERGENT B0, `(.L_x_92) ;  /* 0x0000089000007945 */ /* 0x000fe20003800200 */
[----:B------:R-:W-:Y:S08]  /*68f0*/  HADD2.F32 R42, -RZ, R49.H1_H1 ;  /* 0x30000031ff2a7230 */ /* 0x000ff00000004100 */
[----:B------:R-:W1:Y:S02]  /*6900*/  LDTM.x32 R4, tmem[UR4] ;  /* 0x00000004000479ee */ /* 0x000e6400082c0000 */
[C---:B-1----:R-:W-:Y:S01]  /*6910*/  FMUL R0, R38.reuse, R4 ;  /* 0x0000000426007220 */ /* 0x042fe20000400000 */
[----:B------:R-:W-:Y:S02]  /*6920*/  HADD2.F32 R4, -RZ, R48.H1_H1 ;  /* 0x30000030ff047230 */ /* 0x000fe40000004100 */
[C---:B------:R-:W-:Y:S01]  /*6930*/  FMUL R2, R38.reuse, R5 ;  /* 0x0000000526027220 */ /* 0x040fe20000400000 */
[C---:B------:R-:W-:Y:S01]  /*6940*/  FMUL R7, R38.reuse, R7 ;  /* 0x0000000726077220 */ /* 0x040fe20000400000 */
[C---:B------:R-:W-:Y:S01]  /*6950*/  FFMA R0, R41.reuse, R3, R0 ;  /* 0x0000000329007223 */ /* 0x040fe20000000000 */
[C---:B------:R-:W-:Y:S01]  /*6960*/  FMUL R3, R38.reuse, R6 ;  /* 0x0000000626037220 */ /* 0x040fe20000400000 */
[C---:B------:R-:W-:Y:S01]  /*6970*/  FFMA R2, R41.reuse, R4, R2 ;  /* 0x0000000429027223 */ /* 0x040fe20000000002 */
[C---:B------:R-:W-:Y:S01]  /*6980*/  FMUL R4, R38.reuse, R8 ;  /* 0x0000000826047220 */ /* 0x040fe20000400000 */
[C---:B------:R-:W-:Y:S01]  /*6990*/  FMUL R8, R38.reuse, R12 ;  /* 0x0000000c26087220 */ /* 0x040fe20000400000 */
[C---:B------:R-:W-:Y:S01]  /*69a0*/  FFMA R3, R41.reuse, R40, R3 ;  /* 0x0000002829037223 */ /* 0x040fe20000000003 */
[C---:B------:R-:W-:Y:S01]  /*69b0*/  FMUL R12, R38.reuse, R16 ;  /* 0x00000010260c7220 */ /* 0x040fe20000400000 */
[C---:B------:R-:W-:Y:S01]  /*69c0*/  FMUL R16, R38.reuse, R20 ;  /* 0x0000001426107220 */ /* 0x040fe20000400000 */
[C---:B------:R-:W-:Y:S01]  /*69d0*/  FMUL R20, R38.reuse, R24 ;  /* 0x0000001826147220 */ /* 0x040fe20000400000 */
[C---:B------:R-:W-:Y:S01]  /*69e0*/  FMUL R24, R38.reuse, R28 ;  /* 0x0000001c26187220 */ /* 0x040fe20000400000 */
[----:B------:R-:W-:Y:S01]  /*69f0*/  FMUL R28, R38, R32 ;  /* 0x00000020261c7220 */ /* 0x000fe20000400000 */
[--C-:B------:R-:W-:Y:S01]  /*6a00*/  HADD2.F32 R32, -RZ, R50.reuse.H0_H0 ;  /* 0x20000032ff207230 */ /* 0x100fe20000004100 */
[----:B------:R-:W-:Y:S01]  /*6a10*/  F2FP.F16.F32.PACK_AB R44, R2, R0 ;  /* 0x00000000022c723e */ /* 0x000fe200000000ff */
[----:B------:R-:W-:Y:S02]  /*6a20*/  HADD2.F32 R0, -RZ, R50.H1_H1 ;  /* 0x30000032ff007230 */ /* 0x000fe40000004100 */
[C---:B------:R-:W-:Y:S01]  /*6a30*/  FMUL R5, R38.reuse, R9 ;  /* 0x0000000926057220 */ /* 0x040fe20000400000 */
[--C-:B------:R-:W-:Y:S02]  /*6a40*/  HADD2.F32 R2, -RZ, R51.reuse.H0_H0 ;  /* 0x20000033ff027230 */ /* 0x100fe40000004100 */
[C---:B------:R-:W-:Y:S01]  /*6a50*/  FFMA R7, R41.reuse, R42, R7 ;  /* 0x0000002a29077223 */ /* 0x040fe20000000007 */
[C---:B------:R-:W-:Y:S01]  /*6a60*/  FFMA R4, R41.reuse, R32, R4 ;  /* 0x0000002029047223 */ /* 0x040fe20000000004 */
[----:B------:R-:W-:Y:S02]  /*6a70*/  HADD2.F32 R32, -RZ, R51.H1_H1 ;  /* 0x30000033ff207230 */ /* 0x000fe40000004100 */
[----:B------:R-:W-:Y:S01]  /*6a80*/  FFMA R5, R41, R0, R5 ;  /* 0x0000000029057223 */ /* 0x000fe20000000005 */
[--C-:B------:R-:W-:Y:S01]  /*6a90*/  HADD2.F32 R0, -RZ, R52.reuse.H0_H0 ;  /* 0x20000034ff007230 */ /* 0x100fe20000004100 */
[----:B------:R-:W-:Y:S01]  /*6aa0*/  F2FP.F16.F32.PACK_AB R45, R7, R3 ;  /* 0x00000003072d723e */ /* 0x000fe200000000ff */
[C---:B------:R-:W-:Y:S01]  /*6ab0*/  FMUL R6, R38.reuse, R10 ;  /* 0x0000000a26067220 */ /* 0x040fe20000400000 */
[--C-:B------:R-:W-:Y:S01]  /*6ac0*/  HADD2.F32 R3, -RZ, R53.reuse.H0_H0 ;  /* 0x20000035ff037230 */ /* 0x100fe20000004100 */
[----:B------:R-:W-:Y:S01]  /*6ad0*/  F2FP.F16.F32.PACK_AB R46, R5, R4 ;  /* 0x00000004052e723e */ /* 0x000fe200000000ff */
[C---:B------:R-:W-:Y:S01]  /*6ae0*/  FMUL R11, R38.reuse, R11 ;  /* 0x0000000b260b7220 */ /* 0x040fe20000400000 */
[C---:B------:R-:W-:Y:S01]  /*6af0*/  FFMA R6, R41.reuse, R2, R6 ;  /* 0x0000000229067223 */ /* 0x040fe20000000006 */
[----:B------:R-:W-:Y:S02]  /*6b00*/  HADD2.F32 R2, -RZ, R52.H1_H1 ;  /* 0x30000034ff027230 */ /* 0x000fe40000004100 */
[C---:B------:R-:W-:Y:S01]  /*6b10*/  FMUL R9, R38.reuse, R13 ;  /* 0x0000000d26097220 */ /* 0x040fe20000400000 */
[C---:B------:R-:W-:Y:S01]  /*6b20*/  FFMA R11, R41.reuse, R32, R11 ;  /* 0x00000020290b7223 */ /* 0x040fe2000000000b */
[C---:B------:R-:W-:Y:S01]  /*6b30*/  FFMA R8, R41.reuse, R0, R8 ;  /* 0x0000000029087223 */ /* 0x040fe20000000008 */
[C---:B------:R-:W-:Y:S01]  /*6b40*/  FMUL R10, R38.reuse, R14 ;  /* 0x0000000e260a7220 */ /* 0x040fe20000400000 */
[----:B------:R-:W-:Y:S02]  /*6b50*/  HADD2.F32 R0, -RZ, R53.H1_H1 ;  /* 0x30000035ff007230 */ /* 0x000fe40000004100 */
[C---:B------:R-:W-:Y:S01]  /*6b60*/  FMUL R15, R38.reuse, R15 ;  /* 0x0000000f260f7220 */ /* 0x040fe20000400000 */
[C---:B------:R-:W-:Y:S01]  /*6b70*/  FFMA R9, R41.reuse, R2, R9 ;  /* 0x0000000229097223 */ /* 0x040fe20000000009 */
[C---:B------:R-:W-:Y:S01]  /*6b80*/  FFMA R10, R41.reuse, R3, R10 ;  /* 0x00000003290a7223 */ /* 0x040fe2000000000a */
[--C-:B------:R-:W-:Y:S02]  /*6b90*/  HADD2.F32 R2, -RZ, R54.reuse.H0_H0 ;  /* 0x20000036ff027230 */ /* 0x100fe40000004100 */
[C---:B------:R-:W-:Y:S01]  /*6ba0*/  FFMA R15, R41.reuse, R0, R15 ;  /* 0x00000000290f7223 */ /* 0x040fe2000000000f */
[----:B------:R-:W-:Y:S02]  /*6bb0*/  HADD2.F32 R3, -RZ, R54.H1_H1 ;  /* 0x30000036ff037230 */ /* 0x000fe40000004100 */
[C---:B------:R-:W-:Y:S01]  /*6bc0*/  FMUL R13, R38.reuse, R17 ;  /* 0x00000011260d7220 */ /* 0x040fe20000400000 */
[--C-:B------:R-:W-:Y:S02]  /*6bd0*/  HADD2.F32 R0, -RZ, R55.reuse.H0_H0 ;  /* 0x20000037ff007230 */ /* 0x100fe40000004100 */
[C---:B------:R-:W-:Y:S01]  /*6be0*/  FMUL R14, R38.reuse, R18 ;  /* 0x00000012260e7220 */ /* 0x040fe20000400000 */
[C---:B------:R-:W-:Y:S01]  /*6bf0*/  FFMA R12, R41.reuse, R2, R12 ;  /* 0x00000002290c7223 */ /* 0x040fe2000000000c */
[C---:B------:R-:W-:Y:S01]  /*6c00*/  FFMA R13, R41.reuse, R3, R13 ;  /* 0x00000003290d7223 */ /* 0x040fe2000000000d */
[----:B------:R-:W-:Y:S02]  /*6c10*/  HADD2.F32 R2, -RZ, R55.H1_H1 ;  /* 0x30000037ff027230 */ /* 0x000fe40000004100 */
[C---:B------:R-:W-:Y:S01]  /*6c20*/  FFMA R14, R41.reuse, R0, R14 ;  /* 0x00000000290e7223 */ /* 0x040fe2000000000e */
[C---:B------:R-:W-:Y:S01]  /*6c30*/  FMUL R19, R38.reuse, R19 ;  /* 0x0000001326137220 */ /* 0x040fe20000400000 */
[--C-:B------:R-:W-:Y:S02]  /*6c40*/  HADD2.F32 R0, -RZ, R60.reuse.H0_H0 ;  /* 0x2000003cff007230 */ /* 0x100fe40000004100 */
[C---:B------:R-:W-:Y:S01]  /*6c50*/  FMUL R17, R38.reuse, R21 ;  /* 0x0000001526117220 */ /* 0x040fe20000400000 */
[--C-:B------:R-:W-:Y:S02]  /*6c60*/  HADD2.F32 R3, -RZ, R61.reuse.H0_H0 ;  /* 0x2000003dff037230 */ /* 0x100fe40000004100 */
[C---:B------:R-:W-:Y:S01]  /*6c70*/  FFMA R19, R41.reuse, R2, R19 ;  /* 0x0000000229137223 */ /* 0x040fe20000000013 */
[----:B------:R-:W-:Y:S02]  /*6c80*/  HADD2.F32 R2, -RZ, R60.H1_H1 ;  /* 0x3000003cff027230 */ /* 0x000fe40000004100 */
[C---:B------:R-:W-:Y:S01]  /*6c90*/  FFMA R16, R41.reuse, R0, R16 ;  /* 0x0000000029107223 */ /* 0x040fe20000000010 */
[C---:B------:R-:W-:Y:S01]  /*6ca0*/  FMUL R18, R38.reuse, R22 ;  /* 0x0000001626127220 */ /* 0x040fe20000400000 */
[----:B------:R-:W-:Y:S02]  /*6cb0*/  HADD2.F32 R0, -RZ, R61.H1_H1 ;  /* 0x3000003dff007230 */ /* 0x000fe40000004100 */
[C---:B------:R-:W-:Y:S01]  /*6cc0*/  FMUL R23, R38.reuse, R23 ;  /* 0x0000001726177220 */ /* 0x040fe20000400000 */
[C---:B------:R-:W-:Y:S01]  /*6cd0*/  FFMA R17, R41.reuse, R2, R17 ;  /* 0x0000000229117223 */ /* 0x040fe20000000011 */
[C---:B------:R-:W-:Y:S01]  /*6ce0*/  FFMA R18, R41.reuse, R3, R18 ;  /* 0x0000000329127223 */ /* 0x040fe20000000012 */
[--C-:B------:R-:W-:Y:S02]  /*6cf0*/  HADD2.F32 R2, -RZ, R62.reuse.H0_H0 ;  /* 0x2000003eff027230 */ /* 0x100fe40000004100 */
[----:B------:R-:W-:Y:S01]  /*6d00*/  FFMA R23, R41, R0, R23 ;  /* 0x0000000029177223 */ /* 0x000fe20000000017 */
[----:B------:R-:W-:Y:S02]  /*6d10*/  HADD2.F32 R0, -RZ, R62.H1_H1 ;  /* 0x3000003eff007230 */ /* 0x000fe40000004100 */
[C---:B------:R-:W-:Y:S01]  /*6d20*/  FMUL R21, R38.reuse, R25 ;  /* 0x0000001926157220 */ /* 0x040fe20000400000 */
[----:B------:R-:W-:Y:S01]  /*6d30*/  F2FP.F16.F32.PACK_AB R47, R11, R6 ;  /* 0x000000060b2f723e */ /* 0x000fe200000000ff */
[--C-:B------:R-:W-:Y:S02]  /*6d40*/  HADD2.F32 R3, -RZ, R63.reuse.H0_H0 ;  /* 0x2000003fff037230 */ /* 0x100fe40000004100 */
[C---:B------:R-:W-:Y:S01]  /*6d50*/  FMUL R22, R38.reuse, R26 ;  /* 0x0000001a26167220 */ /* 0x040fe20000400000 */
[C---:B------:R-:W-:Y:S01]  /*6d60*/  FFMA R20, R41.reuse, R2, R20 ;  /* 0x0000000229147223 */ /* 0x040fe20000000014 */
[C---:B------:R-:W-:Y:S01]  /*6d70*/  FFMA R21, R41.reuse, R0, R21 ;  /* 0x0000000029157223 */ /* 0x040fe20000000015 */
[----:B------:R1:W-:Y:S01]  /*6d80*/  STS.128 [R82], R44 ;  /* 0x0000002c52007388 */ /* 0x0003e20000000c00 */
[----:B------:R-:W-:Y:S02]  /*6d90*/  HADD2.F32 R0, -RZ, R63.H1_H1 ;  /* 0x3000003fff007230 */ /* 0x000fe40000004100 */
[----:B------:R-:W-:Y:S01]  /*6da0*/  FFMA R22, R41, R3, R22 ;  /* 0x0000000329167223 */ /* 0x000fe20000000016 */
[C---:B------:R-:W-:Y:S01]  /*6db0*/  FMUL R27, R38.reuse, R27 ;  /* 0x0000001b261b7220 */ /* 0x040fe20000400000 */
[--C-:B------:R-:W-:Y:S01]  /*6dc0*/  HADD2.F32 R2, -RZ, R68.reuse.H0_H0 ;  /* 0x20000044ff027230 */ /* 0x100fe20000004100 */
[----:B------:R-:W-:Y:S01]  /*6dd0*/  F2FP.F16.F32.PACK_AB R8, R9, R8 ;  /* 0x000000080908723e */ /* 0x000fe200000000ff */
[----:B------:R-:W-:Y:S01]  /*6de0*/  HADD2.F32 R3, -RZ, R68.H1_H1 ;  /* 0x30000044ff037230 */ /* 0x000fe20000004100 */
[----:B------:R-:W-:Y:S01]  /*6df0*/  F2FP.F16.F32.PACK_AB R9, R15, R10 ;  /* 0x0000000a0f09723e */ /* 0x000fe200000000ff */
[C---:B------:R-:W-:Y:S01]  /*6e00*/  FMUL R25, R38.reuse, R29 ;  /* 0x0000001d26197220 */ /* 0x040fe20000400000 */
[--C-:B------:R-:W-:Y:S01]  /*6e10*/  HADD2.F32 R4, -RZ, R69.reuse.H0_H0 ;  /* 0x20000045ff047230 */ /* 0x100fe20000004100 */
[----:B------:R-:W-:Y:S01]  /*6e20*/  F2FP.F16.F32.PACK_AB R10, R13, R12 ;  /* 0x0000000c0d0a723e */ /* 0x000fe200000000ff */
[C---:B------:R-:W-:Y:S01]  /*6e30*/  FMUL R26, R38.reuse, R30 ;  /* 0x0000001e261a7220 */ /* 0x040fe20000400000 */
[----:B------:R-:W-:Y:S01]  /*6e40*/  F2FP.F16.F32.PACK_AB R11, R19, R14 ;  /* 0x0000000e130b723e */ /* 0x000fe200000000ff */
[C---:B------:R-:W-:Y:S01]  /*6e50*/  FFMA R27, R41.reuse, R0, R27 ;  /* 0x00000000291b7223 */ /* 0x040fe2000000001b */
[C---:B------:R-:W-:Y:S01]  /*6e60*/  FFMA R24, R41.reuse, R2, R24 ;  /* 0x0000000229187223 */ /* 0x040fe20000000018 */
[----:B------:R-:W-:Y:S02]  /*6e70*/  HADD2.F32 R0, -RZ, R69.H1_H1 ;  /* 0x30000045ff007230 */ /* 0x000fe40000004100 */
[C---:B------:R-:W-:Y:S01]  /*6e80*/  FFMA R25, R41.reuse, R3, R25 ;  /* 0x0000000329197223 */ /* 0x040fe20000000019 */
[----:B------:R1:W-:Y:S01]  /*6e90*/  STS.128 [R95+0x10], R8 ;  /* 0x000010085f007388 */ /* 0x0003e20000000c00 */
[C---:B------:R-:W-:Y:S01]  /*6ea0*/  FMUL R31, R38.reuse, R31 ;  /* 0x0000001f261f7220 */ /* 0x040fe20000400000 */
[--C-:B------:R-:W-:Y:S02]  /*6eb0*/  HADD2.F32 R2, -RZ, R70.reuse.H0_H0 ;  /* 0x20000046ff027230 */ /* 0x100fe40000004100 */
[----:B------:R-:W-:Y:S01]  /*6ec0*/  FFMA R26, R41, R4, R26 ;  /* 0x00000004291a7223 */ /* 0x000fe2000000001a */
[----:B------:R-:W-:Y:S02]  /*6ed0*/  HADD2.F32 R3, -RZ, R70.H1_H1 ;  /* 0x30000046ff037230 */ /* 0x000fe40000004100 */
[C---:B------:R-:W-:Y:S01]  /*6ee0*/  FMUL R29, R38.reuse, R33 ;  /* 0x00000021261d7220 */ /* 0x040fe20000400000 */
[--C-:B------:R-:W-:Y:S01]  /*6ef0*/  HADD2.F32 R4, -RZ, R71.reuse.H0_H0 ;  /* 0x20000047ff047230 */ /* 0x100fe20000004100 */
[----:B------:R-:W-:Y:S01]  /*6f00*/  F2FP.F16.F32.PACK_AB R16, R17, R16 ;  /* 0x000000101110723e */ /* 0x000fe200000000ff */
[C---:B------:R-:W-:Y:S01]  /*6f10*/  FMUL R30, R38.reuse, R34 ;  /* 0x00000022261e7220 */ /* 0x040fe20000400000 */
[----:B------:R-:W-:Y:S01]  /*6f20*/  HADD2.F32 R5, -RZ, R71.H1_H1 ;  /* 0x30000047ff057230 */ /* 0x000fe20000004100 */
[----:B------:R-:W-:Y:S01]  /*6f30*/  F2FP.F16.F32.PACK_AB R17, R23, R18 ;  /* 0x000000121711723e */ /* 0x000fe200000000ff */
[----:B------:R-:W-:Y:S01]  /*6f40*/  FFMA R31, R41, R0, R31 ;  /* 0x00000000291f7223 */ /* 0x000fe2000000001f */
[----:B------:R-:W-:Y:S01]  /*6f50*/  FMUL R35, R38, R35 ;  /* 0x0000002326237220 */ /* 0x000fe20000400000 */
[----:B------:R-:W-:Y:S01]  /*6f60*/  F2FP.F16.F32.PACK_AB R18, R21, R20 ;  /* 0x000000141512723e */ /* 0x000fe200000000ff */
[----:B------:R-:W-:Y:S01]  /*6f70*/  FFMA R28, R41, R2, R28 ;  /* 0x00000002291c7223 */ /* 0x000fe2000000001c */
[----:B------:R-:W-:Y:S01]  /*6f80*/  F2FP.F16.F32.PACK_AB R19, R27, R22 ;  /* 0x000000161b13723e */ /* 0x000fe200000000ff */
[C---:B------:R-:W-:Y:S01]  /*6f90*/  FFMA R29, R41.reuse, R3, R29 ;  /* 0x00000003291d7223 */ /* 0x040fe2000000001d */
[C---:B------:R-:W-:Y:S01]  /*6fa0*/  FFMA R30, R41.reuse, R4, R30 ;  /* 0x00000004291e7223 */ /* 0x040fe2000000001e */
[----:B------:R-:W-:Y:S01]  /*6fb0*/  FFMA R35, R41, R5, R35 ;  /* 0x0000000529237223 */ /* 0x000fe20000000023 */
[----:B------:R-:W-:Y:S01]  /*6fc0*/  F2FP.F16.F32.PACK_AB R24, R25, R24 ;  /* 0x000000181918723e */ /* 0x000fe200000000ff */
[----:B------:R1:W-:Y:S01]  /*6fd0*/  STS.128 [R94+0x20], R16 ;  /* 0x000020105e007388 */ /* 0x0003e20000000c00 */
[----:B------:R-:W-:Y:S02]  /*6fe0*/  F2FP.F16.F32.PACK_AB R25, R31, R26 ;  /* 0x0000001a1f19723e */ /* 0x000fe400000000ff */
[----:B------:R-:W-:Y:S02]  /*6ff0*/  F2FP.F16.F32.PACK_AB R26, R29, R28 ;  /* 0x0000001c1d1a723e */ /* 0x000fe400000000ff */
[----:B------:R-:W-:Y:S05]  /*7000*/  F2FP.F16.F32.PACK_AB R27, R35, R30 ;  /* 0x0000001e231b723e */ /* 0x000fea00000000ff */
[----:B------:R1:W-:Y:S01]  /*7010*/  STS.128 [R102+0x30], R24 ;  /* 0x0000301866007388 */ /* 0x0003e20000000c00 */
[----:B------:R-:W-:Y:S01]  /*7020*/  @!PT LDS RZ, [RZ] ;  /* 0x00000000fffff984 */ /* 0x000fe20000000800 */
[----:B------:R-:W-:Y:S01]  /*7030*/  @!PT LDS RZ, [RZ] ;  /* 0x00000000fffff984 */ /* 0x000fe20000000800 */
[----:B------:R-:W-:Y:S01]  /*7040*/  @!PT LDS RZ, [RZ] ;  /* 0x00000000fffff984 */ /* 0x000fe20000000800 */
[----:B------:R-:W-:Y:S01]  /*7050*/  @!PT LDS RZ, [RZ] ;  /* 0x00000000fffff984 */ /* 0x000fe20000000800 */
[----:B------:R3:W-:Y:S07]  /*7060*/  MEMBAR.ALL.CTA ;  /* 0x0000000000007992 */ /* 0x0007ee0000008000 */
[----:B---3--:R-:W3:Y:S02]  /*7070*/  FENCE.VIEW.ASYNC.S ;  /* 0x00000000000073c6 */ /* 0x008ee40000000000 */
[----:B---3--:R-:W-:Y:S06]  /*7080*/  BAR.SYNC.DEFER_BLOCKING 0x1, 0x80 ;  /* 0x0042000000007b1d */ /* 0x008fec0000010000 */
[----:B------:R-:W-:Y:S05]  /*7090*/  @P0 BRA `(.L_x_93) ;  /* 0x0000000000340947 */ /* 0x000fea0003800000 */
[----:B------:R-:W3:Y:S01]  /*70a0*/  LDCU.64 UR6, c[0x0][0x348] ;  /* 0x00006900ff0677ac */ /* 0x000ee20008000a00 */
[----:B------:R-:W-:Y:S02]  /*70b0*/  R2UR UR42, R99 ;  /* 0x00000000632a72ca */ /* 0x000fe400000e0000 */
[----:B------:R-:W-:Y:S01]  /*70c0*/  R2UR UR43, R98 ;  /* 0x00000000622b72ca */ /* 0x000fe200000e0000 */
[----:B------:R-:W-:Y:S01]  /*70d0*/  UIADD3 UR4, UPT, UPT, UR49, 0x200, URZ ;  /* 0x0000020031047890 */ /* 0x000fe2000fffe0ff */
[----:B------:R-:W-:Y:S02]  /*70e0*/  R2UR UR44, R96 ;  /* 0x00000000602c72ca */ /* 0x000fe400000e0000 */
[----:B------:R-:W-:Y:S03]  /*70f0*/  R2UR UR45, R97 ;  /* 0x00000000612d72ca */ /* 0x000fe600000e0000 */
[----:B------:R-:W-:Y:S05]  /*7100*/  IMAD.U32 R76, RZ, RZ, UR4 ;  /* 0x00000004ff4c7e24 */ /* 0x000fea000f8e00ff */
[----:B------:R-:W-:Y:S01]  /*7110*/  R2UR UR40, R76 ;  /* 0x000000004c2872ca */ /* 0x000fe200000e0000 */
[----:B---3--:R-:W-:Y:S04]  /*7120*/  UIADD3 UR4, UP0, UPT, UR6, 0x780, URZ ;  /* 0x0000078006047890 */ /* 0x008fe8000ff1e0ff */
[----:B------:R-:W-:Y:S09]  /*7130*/  UIADD3.X UR5, UPT, UPT, URZ, UR7, URZ, UP0, !UPT ;  /* 0x00000007ff057290 */ /* 0x000ff200087fe4ff */
[----:B------:R3:W-:Y:S01]  /*7140*/  UTMASTG.5D.IM2COL [UR40], [UR4] ;  /* 0x00000028040073b5 */ /* 0x0007e20008060000 */
[----:B------:R0:W-:Y:S01]  /*7150*/  UTMACMDFLUSH ;  /* 0x00000000000079b7 */ /* 0x0001e20000000000 */
[----:B---3--:R-:W-:Y:S04]  /*7160*/  DEPBAR.LE SB0, 0x1 ;  /* 0x000080400000791a */ /* 0x008fe80000000000 */
.L_x_93:
[----:B------:R-:W-:Y:S05]  /*7170*/  BSYNC.RECONVERGENT B0 ;  /* 0x0000000000007941 */ /* 0x000fea0003800200 */
.L_x_92:
[----:B------:R-:W-:Y:S01]  /*7180*/  BAR.SYNC.DEFER_BLOCKING 0x1, 0x80 ;  /* 0x0042000000007b1d */ /* 0x000fe20000010000 */
[----:B------:R-:W-:Y:S01]  /*7190*/  ISETP.NE.AND P1, PT, R101, RZ, PT ;  /* 0x000000ff6500720c */ /* 0x000fe20003f25270 */
[----:B------:R-:W-:Y:S01]  /*71a0*/  UISETP.NE.AND UP0, UPT, UR53, URZ, UPT ;  /* 0x000000ff3500728c */ /* 0x000fe2000bf05270 */
[----:B------:R-:W-:Y:S11]  /*71b0*/  LEA R2, R57, UR49, 0x3 ;  /* 0x0000003139027c11 */ /* 0x000ff6000f8e18ff */
[----:B------:R-:W-:Y:S01]  /*71c0*/  @P1 SHF.L.U32 R4, R81, 0x1f, RZ ;  /* 0x0000001f51041819 */ /* 0x000fe200000006ff */
[----:B------:R-:W-:Y:S06]  /*71d0*/  BRA.U !UP0, `(.L_x_94) ;  /* 0x0000000108247547 */ /* 0x000fec000b800000 */
[----:B------:R-:W3:Y:S01]  /*71e0*/  S2R R0, SR_CgaCtaId ;  /* 0x0000000000007919 */ /* 0x000ee20000008800 */
[----:B------:R-:W-:Y:S01]  /*71f0*/  IMAD.U32 R3, RZ, RZ, UR50 ;  /* 0x00000032ff037e24 */ /* 0x000fe2000f8e00ff */
[----:B------:R-:W-:Y:S04]  /*7200*/  UIADD3 UR4, UPT, UPT, UR50, 0x1, URZ ;  /* 0x0000000132047890 */ /* 0x000fe8000fffe0ff */
[----:B------:R-:W-:Y:S01]  /*7210*/  @P1 LEA R3, R3, UR49, 0x3 ;  /* 0x0000003103031c11 */ /* 0x000fe2000f8e18ff */
[----:B------:R-:W-:Y:S04]  /*7220*/  UISETP.NE.AND UP0, UPT, UR4, 0x4, UPT ;  /* 0x000000040400788c */ /* 0x000fe8000bf05270 */
[----:B------:R-:W-:Y:S01]  /*7230*/  @P1 VIADD R3, R3, 0x80 ;  /* 0x0000008003031836 */ /* 0x000fe20000000000 */
[----:B------:R-:W-:Y:S04]  /*7240*/  USEL UR50, UR4, URZ, UP0 ;  /* 0x000000ff04327287 */ /* 0x000fe80008000000 */
[----:B---3--:R-:W-:Y:S04]  /*7250*/  @P1 PRMT R0, R0, 0x654, R3 ;  /* 0x0000065400001816 */ /* 0x008fe80000000003 */
[----:B------:R3:W-:Y:S04]  /*7260*/  @P1 SYNCS.ARRIVE.TRANS64.RED.A1T0 RZ, [R0+URZ], RZ ;  /* 0x000000ff00ff19a7 */ /* 0x0007e800081004ff */
.L_x_94:
[----:B------:R-:W4:Y:S01]  /*7270*/  @P1 SYNCS.PHASECHK.TRANS64.TRYWAIT P0, [R2+URZ+0x60], R4 ;  /* 0x00006004020015a7 */ /* 0x000f2200080011ff */
[----:B------:R-:W-:Y:S01]  /*7280*/  BSSY B1, `(.L_x_95) ;  /* 0x0000016000017945 */ /* 0x000fe20003800000 */
[----:B----4-:R-:W-:Y:S03]  /*7290*/  @P1 SEL R58, RZ, 0x1, !P0 ;  /* 0x00000001ff3a1807 */ /* 0x010fe60004000000 */
[----:B------:R-:W-:Y:S05]  /*72a0*/  @!P1 BRA `(.L_x_96) ;  /* 0x00000000004c9947 */ /* 0x000fea0003800000 */
[----:B------:R-:W-:Y:S01]  /*72b0*/  ISETP.NE.AND P0, PT, R58, RZ, PT ;  /* 0x000000ff3a00720c */ /* 0x000fe20003f05270 */
[----:B------:R-:W-:Y:S01]  /*72c0*/  BSSY B0, `(.L_x_97) ;  /* 0x000000b000007945 */ /* 0x000fe20003800000 */
[----:B------:R-:W-:Y:S11]  /*72d0*/  ISETP.NE.AND P1, PT, R59, RZ, PT ;  /* 0x000000ff3b00720c */ /* 0x000ff60003f25270 */
[----:B------:R-:W-:Y:S02]  /*72e0*/  @!UPT UIADD3 URZ, UPT, UPT, URZ, URZ, URZ ;  /* 0x000000fffffff290 */ /* 0x000fe4000fffe0ff */
[C---:B------:R-:W-:Y:S01]  /*72f0*/  @P1 IMAD R6, R57.reuse, 0x2000, R82 ;  /* 0x0000200039061824 */ /* 0x040fe200078e0252 */
[C---:B------:R-:W-:Y:S01]  /*7300*/  @P1 LEA R4, R57.reuse, R94, 0xd ;  /* 0x0000005e39041211 */ /* 0x040fe200078e68ff */
[C---:B------:R-:W-:Y:S02]  /*7310*/  @P1 IMAD R5, R57.reuse, 0x2000, R95 ;  /* 0x0000200039051824 */ /* 0x040fe400078e025f */
[----:B------:R-:W-:Y:S01]  /*7320*/  @P1 IMAD R3, R57, 0x2000, R102 ;  /* 0x0000200039031824 */ /* 0x000fe200078e0266 */
[----:B------:R-:W-:Y:S06]  /*7330*/  @P0 BRA `(.L_x_98) ;  /* 0x00000000000c0947 */ /* 0x000fec0003800000 */
[----:B---3--:R-:W-:Y:S04]  /*7340*/  SHF.L.U32 R0, R81, 0x1f, RZ ;  /* 0x0000001f51007819 */ /* 0x008fe800000006ff */
[----:B------:R-:W3:Y:S02]  /*7350*/  SYNCS.PHASECHK.TRANS64.TRYWAIT P0, [R2+URZ+0x60], R0 ;  /* 0x00006000020075a7 */ /* 0x000ee400080011ff */
[----:B---3--:R-:W-:Y:S05]  /*7360*/  @!P0 BRA `(.L_x_99) ;  /* 0x00000030005c8947 */ /* 0x008fea0003800000 */
.L_x_98:
[----:B------:R-:W-:Y:S05]  /*7370*/  BSYNC B0 ;  /* 0x0000000000007941 */ /* 0x000fea0003800000 */
.L_x_97:
[----:B------:R-:W-:Y:S02]  /*7380*/  ISETP.NE.AND P0, PT, R59, RZ, PT ;  /* 0x000000ff3b00720c */ /* 0x000fe40003f05270 */
[----:B------:R-:W-:Y:S11]  /*7390*/  IADD3 R57, PT, PT, R57, 0x1, RZ ;  /* 0x0000000139397810 */ /* 0x000ff60007ffe0ff */
[----:B------:R4:W1:Y:S04]  /*73a0*/  @P0 LDS.128 R48, [R6] ;  /* 0x0000000006300984 */ /* 0x0008680000000c00 */
[----:B------:R4:W1:Y:S04]  /*73b0*/  @P0 LDS.128 R52, [R5+0x10] ;  /* 0x0000100005340984 */ /* 0x0008680000000c00 */
[----:B------:R4:W1:Y:S04]  /*73c0*/  @P0 LDS.128 R60, [R4+0x20] ;  /* 0x00002000043c0984 */ /* 0x0008680000000c00 */
[----:B------:R4:W1:Y:S02]  /*73d0*/  @P0 LDS.128 R68, [R3+0x30] ;  /* 0x0000300003440984 */ /* 0x0008640000000c00 */
.L_x_96:
[----:B------:R-:W-:Y:S05]  /*73e0*/  BSYNC B1 ;  /* 0x0000000000017941 */ /* 0x000fea0003800000 */
.L_x_95:
[----:B---3--:R-:W-:Y:S05]  /*73f0*/  VIADD R0, R39, 0x20 ;  /* 0x0000002027007836 */ /* 0x008fea0000000000 */
[----:B------:R-:W-:Y:S04]  /*7400*/  SHF.R.U32.HI R0, RZ, 0x15, R0 ;  /* 0x00000015ff007819 */ /* 0x000fe80000011600 */
[----:B------:R-:W-:Y:S11]  /*7410*/  LOP3.LUT P0, RZ, R0, 0x3, R86, 0x48, !PT ;  /* 0x0000000300ff7812 */ /* 0x000ff60007804856 */
[----:B------:R-:W-:Y:S02]  /*7420*/  @!UPT UIADD3 URZ, UPT, UPT, URZ, URZ, URZ ;  /* 0x000000fffffff290 */ /* 0x000fe4000fffe0ff */
[----:B------:R-:W-:Y:S05]  /*7430*/  @!P0 BRA `(.L_x_100) ;  /* 0x0000000000408947 */ /* 0x000fea0003800000 */
[----:B------:R-:W3:Y:S01]  /*7440*/  LDCU.64 UR8, c[0x4][0x70] ;  /* 0x01000e00ff0877ac */ /* 0x000ee20008000a00 */
[----:B----4-:R-:W-:Y:S01]  /*7450*/  MOV R3, 0x0 ;  /* 0x0000000000037802 */ /* 0x010fe20000000f00 */
[----:B------:R-:W-:Y:S02]  /*7460*/  HFMA2 R12, -RZ, RZ, 0, 5.9604644775390625e-08 ;  /* 0x00000001ff0c7431 */ /* 0x000fe400000001ff */
[----:B-1----:R-:W-:Y:S02]  /*7470*/  IMAD.MOV.U32 R8, RZ, RZ, 0x192 ;  /* 0x00000192ff087424 */ /* 0x002fe400078e00ff */
[----:B------:R-:W-:Y:S01]  /*7480*/  IMAD.MOV.U32 R13, RZ, RZ, RZ ;  /* 0x000000ffff0d7224 */ /* 0x000fe200078e00ff */
[----:B------:R-:W1:Y:S01]  /*7490*/  LDCU.64 UR6, c[0x4][0x78] ;  /* 0x01000f00ff0677ac */ /* 0x000e620008000a00 */
[----:B------:R-:W4:Y:S01]  /*74a0*/  LDC.64 R2, c[0x4][R3] ;  /* 0x0100000003027b82 */ /* 0x000f220000000a00 */
[----:B------:R-:W5:Y:S01]  /*74b0*/  LDCU.64 UR4, c[0x4][0x10] ;  /* 0x01000200ff0477ac */ /* 0x000f620008000a00 */
[----:B---3--:R-:W-:Y:S01]  /*74c0*/  MOV R5, UR9 ;  /* 0x0000000900057c02 */ /* 0x008fe20008000f00 */
[----:B------:R-:W-:Y:S01]  /*74d0*/  IMAD.U32 R4, RZ, RZ, UR8 ;  /* 0x00000008ff047e24 */ /* 0x000fe2000f8e00ff */
[----:B-1----:R-:W-:Y:S01]  /*74e0*/  MOV R7, UR7 ;  /* 0x0000000700077c02 */ /* 0x002fe20008000f00 */
[----:B------:R-:W-:Y:S01]  /*74f0*/  IMAD.U32 R6, RZ, RZ, UR6 ;  /* 0x00000006ff067e24 */ /* 0x000fe2000f8e00ff */
[----:B-----5:R-:W-:Y:S01]  /*7500*/  MOV R11, UR5 ;  /* 0x00000005000b7c02 */ /* 0x020fe20008000f00 */
[----:B------:R-:W-:Y:S02]  /*7510*/  IMAD.U32 R10, RZ, RZ, UR4 ;  /* 0x00000004ff0a7e24 */ /* 0x000fe4000f8e00ff */
[----:B------:R-:W-:Y:S07]  /*7520*/  LEPC R20, `(.L_x_100) ;  /* 0x000000001014794e */ /* 0x000fee0000000000 */
[----:B--2-4-:R-:W-:Y:S05]  /*7530*/  CALL.ABS.NOINC R2 ;  /* 0x0000000002007343 */ /* 0x014fea0003c00000 */
.L_x_100:
[----:B------:R-:W-:Y:S05]  /*7540*/  WARPSYNC.ALL ;  /* 0x0000000000007948 */ /* 0x000fea0003800000 */
[----:B------:R-:W-:Y:S01]  /*7550*/  R2UR UR4, R39 ;  /* 0x00000000270472ca */ /* 0x000fe200000e0000 */
[----:B-1--4-:R-:W-:Y:S01]  /*7560*/  HADD2.F32 R3, -RZ, R48.H0_H0 ;  /* 0x20000030ff037230 */ /* 0x012fe20000004100 */
[----:B------:R-:W1:Y:S01]  /*7570*/  S2R R103, SR_CgaCtaId ;  /* 0x0000000000677919 */ /* 0x000e620000008800 */
[--C-:B------:R-:W-:Y:S01]  /*7580*/  HADD2.F32 R40, -RZ, R50.reuse.H0_H0 ;  /* 0x20000032ff287230 */ /* 0x100fe20000004100 */
[----:B------:R-:W-:Y:S01]  /*7590*/  ISETP.NE.AND P6, PT, R101, RZ, PT ;  /* 0x000000ff6500720c */ /* 0x000fe20003fc5270 */
[----:B------:R-:W-:Y:S01]  /*75a0*/  HADD2.F32 R42, -RZ, R50.H1_H1 ;  /* 0x30000032ff2a7230 */ /* 0x000fe20000004100 */
[----:B------:R-:W-:Y:S01]  /*75b0*/  ISETP.NE.AND P0, PT, R84, RZ, PT ;  /* 0x000000ff5400720c */ /* 0x000fe20003f05270 */
[--C-:B------:R-:W-:Y:S01]  /*75c0*/  HADD2.F32 R43, -RZ, R51.reuse.H0_H0 ;  /* 0x20000033ff2b7230 */ /* 0x100fe20000004100 */
[----:B------:R-:W-:Y:S01]  /*75d0*/  BSSY.RECONVERGENT B0, `(.L_x_101) ;  /* 0x000008c000007945 */ /* 0x000fe20003800200 */
[----:B------:R-:W-:Y:S04]  /*75e0*/  HADD2.F32 R44, -RZ, R51.H1_H1 ;  /* 0x30000033ff2c7230 */ /* 0x000fe80000004100 */
[----:B------:R-:W3:Y:S02]  /*75f0*/  LDTM.x32 R4, tmem[UR4+0x20] ;  /* 0x00002004000479ee */ /* 0x000ee400082c0000 */
[C---:B---3--:R-:W-:Y:S01]  /*7600*/  FMUL R0, R38.reuse, R4 ;  /* 0x0000000426007220 */ /* 0x048fe20000400000 */
[----:B------:R-:W-:Y:S02]  /*7610*/  HADD2.F32 R4, -RZ, R48.H1_H1 ;  /* 0x30000030ff047230 */ /* 0x000fe40000004100 */
[C---:B------:R-:W-:Y:S01]  /*7620*/  FMUL R2, R38.reuse, R5 ;  /* 0x0000000526027220 */ /* 0x040fe20000400000 */
[--C-:B------:R-:W-:Y:S02]  /*7630*/  HADD2.F32 R5, -RZ, R49.reuse.H0_H0 ;  /* 0x20000031ff057230 */ /* 0x100fe40000004100 */
[C---:B------:R-:W-:Y:S01]  /*7640*/  FFMA R0, R41.reuse, R3, R0 ;  /* 0x0000000329007223 */ /* 0x040fe20000000000 */
[C---:B------:R-:W-:Y:S01]  /*7650*/  FMUL R3, R38.reuse, R6 ;  /* 0x0000000626037220 */ /* 0x040fe20000400000 */
[C---:B------:R-:W-:Y:S01]  /*7660*/  FFMA R2, R41.reuse, R4, R2 ;  /* 0x0000000429027223 */ /* 0x040fe20000000002 */
[----:B------:R-:W-:Y:S02]  /*7670*/  HADD2.F32 R4, -RZ, R49.H1_H1 ;  /* 0x30000031ff047230 */ /* 0x000fe40000004100 */
[C---:B------:R-:W-:Y:S01]  /*7680*/  FMUL R7, R38.reuse, R7 ;  /* 0x0000000726077220 */ /* 0x040fe20000400000 */
[C---:B------:R-:W-:Y:S01]  /*7690*/  FFMA R3, R41.reuse, R5, R3 ;  /* 0x0000000529037223 */ /* 0x040fe20000000003 */
[C---:B------:R-:W-:Y:S01]  /*76a0*/  FMUL R5, R38.reuse, R9 ;  /* 0x0000000926057220 */ /* 0x040fe20000400000 */
[C---:B------:R-:W-:Y:S01]  /*76b0*/  FMUL R6, R38.reuse, R10 ;  /* 0x0000000a26067220 */ /* 0x040fe20000400000 */
[----:B------:R-:W-:Y:S01]  /*76c0*/  FFMA R7, R41, R4, R7 ;  /* 0x0000000429077223 */ /* 0x000fe20000000007 */
[C---:B------:R-:W-:Y:S01]  /*76d0*/  FMUL R4, R38.reuse, R8 ;  /* 0x0000000826047220 */ /* 0x040fe20000400000 */
[C---:B------:R-:W-:Y:S01]  /*76e0*/  FMUL R11, R38.reuse, R11 ;  /* 0x0000000b260b7220 */ /* 0x040fe20000400000 */
[C---:B------:R-:W-:Y:S01]  /*76f0*/  FMUL R8, R38.reuse, R19 ;  /* 0x0000001326087220 */ /* 0x040fe20000400000 */
[----:B------:R-:W-:Y:S01]  /*7700*/  FMUL R19, R38, R30 ;  /* 0x0000001e26137220 */ /* 0x000fe20000400000 */
[----:B------:R-:W-:Y:S01]  /*7710*/  F2FP.F16.F32.PACK_AB R45, R7, R3 ;  /* 0x00000003072d723e */ /* 0x000fe200000000ff */
[C---:B------:R-:W-:Y:S01]  /*7720*/  FFMA R4, R41.reuse, R40, R4 ;  /* 0x0000002829047223 */ /* 0x040fe20000000004 */
[C---:B------:R-:W-:Y:S01]  /*7730*/  FFMA R5, R41.reuse, R42, R5 ;  /* 0x0000002a29057223 */ /* 0x040fe20000000005 */
[C---:B------:R-:W-:Y:S01]  /*7740*/  FFMA R6, R41.reuse, R43, R6 ;  /* 0x0000002b29067223 */ /* 0x040fe20000000006 */
[--C-:B------:R-:W-:Y:S02]  /*7750*/  HADD2.F32 R40, -RZ, R52.reuse.H0_H0 ;  /* 0x20000034ff287230 */ /* 0x100fe40000004100 */
[----:B------:R-:W-:Y:S01]  /*7760*/  FFMA R11, R41, R44, R11 ;  /* 0x0000002c290b7223 */ /* 0x000fe2000000000b */
[----:B------:R-:W-:Y:S01]  /*7770*/  F2FP.F16.F32.PACK_AB R44, R2, R0 ;  /* 0x00000000022c723e */ /* 0x000fe200000000ff */
[C---:B------:R-:W-:Y:S01]  /*7780*/  FMUL R3, R38.reuse, R14 ;  /* 0x0000000e26037220 */ /* 0x040fe20000400000 */
[C---:B------:R-:W-:Y:S01]  /*7790*/  FMUL R14, R38.reuse, R25 ;  /* 0x00000019260e7220 */ /* 0x040fe20000400000 */
[----:B------:R-:W-:Y:S01]  /*77a0*/  HADD2.F32 R25, -RZ, R52.H1_H1 ;  /* 0x30000034ff197230 */ /* 0x000fe20000004100 */
[----:B------:R-:W-:Y:S01]  /*77b0*/  F2FP.F16.F32.PACK_AB R46, R5, R4 ;  /* 0x00000004052e723e */ /* 0x000fe200000000ff */
[C---:B------:R-:W-:Y:S01]  /*77c0*/  FMUL R0, R38.reuse, R12 ;  /* 0x0000000c26007220 */ /* 0x040fe20000400000 */
[C---:B------:R-:W-:Y:S01]  /*77d0*/  FMUL R2, R38.reuse, R13 ;  /* 0x0000000d26027220 */ /* 0x040fe20000400000 */
[C---:B------:R-:W-:Y:S01]  /*77e0*/  FMUL R4, R38.reuse, R15 ;  /* 0x0000000f26047220 */ /* 0x040fe20000400000 */
[C---:B------:R-:W-:Y:S01]  /*77f0*/  FMUL R15, R38.reuse, R26 ;  /* 0x0000001a260f7220 */ /* 0x040fe20000400000 */
[C---:B------:R-:W-:Y:S01]  /*7800*/  FFMA R0, R41.reuse, R40, R0 ;  /* 0x0000002829007223 */ /* 0x040fe20000000000 */
[--C-:B------:R-:W-:Y:S02]  /*7810*/  HADD2.F32 R26, -RZ, R53.reuse.H0_H0 ;  /* 0x20000035ff1a7230 */ /* 0x100fe40000004100 */
[----:B------:R-:W-:Y:S01]  /*7820*/  FFMA R2, R41, R25, R2 ;  /* 0x0000001929027223 */ /* 0x000fe20000000002 */
[C---:B------:R-:W-:Y:S01]  /*7830*/  FMUL R5, R38.reuse, R16 ;  /* 0x0000001026057220 */ /* 0x040fe20000400000 */
[C---:B------:R-:W-:Y:S01]  /*7840*/  FMUL R16, R38.reuse, R27 ;  /* 0x0000001b26107220 */ /* 0x040fe20000400000 */
[----:B------:R-:W-:Y:S01]  /*7850*/  F2FP.F16.F32.PACK_AB R47, R11, R6 ;  /* 0x000000060b2f723e */ /* 0x000fe200000000ff */
[----:B------:R-:W-:Y:S02]  /*7860*/  HADD2.F32 R27, -RZ, R53.H1_H1 ;  /* 0x30000035ff1b7230 */ /* 0x000fe40000004100 */
[C---:B------:R-:W-:Y:S01]  /*7870*/  FMUL R6, R38.reuse, R17 ;  /* 0x0000001126067220 */ /* 0x040fe20000400000 */
[----:B------:R-:W-:Y:S01]  /*7880*/  FMUL R17, R38, R28 ;  /* 0x0000001c26117220 */ /* 0x000fe20000400000 */
[C---:B------:R-:W-:Y:S01]  /*7890*/  FFMA R3, R41.reuse, R26, R3 ;  /* 0x0000001a29037223 */ /* 0x040fe20000000003 */
[----:B------:R-:W-:Y:S01]  /*78a0*/  STS.128 [R82+0x2000], R44 ;  /* 0x0020002c52007388 */ /* 0x000fe20000000c00 */
[--C-:B------:R-:W-:Y:S01]  /*78b0*/  HADD2.F32 R25, -RZ, R54.reuse.H0_H0 ;  /* 0x20000036ff197230 */ /* 0x100fe20000004100 */
[----:B------:R-:W-:Y:S01]  /*78c0*/  F2FP.F16.F32.PACK_AB R28, R2, R0 ;  /* 0x00000000021c723e */ /* 0x000fe200000000ff */
[----:B------:R-:W-:Y:S02]  /*78d0*/  HADD2.F32 R26, -RZ, R54.H1_H1 ;  /* 0x30000036ff1a7230 */ /* 0x000fe40000004100 */
[C---:B------:R-:W-:Y:S01]  /*78e0*/  FFMA R4, R41.reuse, R27, R4 ;  /* 0x0000001b29047223 */ /* 0x040fe20000000004 */
[--C-:B------:R-:W-:Y:S02]  /*78f0*/  HADD2.F32 R0, -RZ, R55.reuse.H0_H0 ;  /* 0x20000037ff007230 */ /* 0x100fe40000004100 */
[C---:B------:R-:W-:Y:S01]  /*7900*/  FMUL R7, R38.reuse, R18 ;  /* 0x0000001226077220 */ /* 0x040fe20000400000 */
[----:B------:R-:W-:Y:S02]  /*7910*/  HADD2.F32 R2, -RZ, R55.H1_H1 ;  /* 0x30000037ff027230 */ /* 0x000fe40000004100 */
[C---:B------:R-:W-:Y:S01]  /*7920*/  FFMA R5, R41.reuse, R25, R5 ;  /* 0x0000001929057223 */ /* 0x040fe20000000005 */
[C---:B------:R-:W-:Y:S01]  /*7930*/  FFMA R6, R41.reuse, R26, R6 ;  /* 0x0000001a29067223 */ /* 0x040fe20000000006 */
[----:B------:R-:W-:Y:S01]  /*7940*/  FMUL R18, R38, R29 ;  /* 0x0000001d26127220 */ /* 0x000fe20000400000 */
[C---:B------:R-:W-:Y:S01]  /*7950*/  FFMA R7, R41.reuse, R0, R7 ;  /* 0x0000000029077223 */ /* 0x040fe20000000007 */
[----:B------:R-:W-:Y:S01]  /*7960*/  F2FP.F16.F32.PACK_AB R29, R4, R3 ;  /* 0x00000003041d723e */ /* 0x000fe200000000ff */
[--C-:B------:R-:W-:Y:S02]  /*7970*/  HADD2.F32 R0, -RZ, R60.reuse.H0_H0 ;  /* 0x2000003cff007230 */ /* 0x100fe40000004100 */
[C---:B------:R-:W-:Y:S01]  /*7980*/  FFMA R8, R41.reuse, R2, R8 ;  /* 0x0000000229087223 */ /* 0x040fe20000000008 */
[C---:B------:R-:W-:Y:S01]  /*7990*/  FMUL R9, R38.reuse, R20 ;  /* 0x0000001426097220 */ /* 0x040fe20000400000 */
        /* <DEDUP_REMOVED lines=15> */
[----:B------:R-:W-:Y:S02]  /*7a90*/  HADD2.F32 R2, -RZ, R63.H1_H1 ;  /* 0x3000003fff027230 */ /* 0x000fe40000004100 */
[----:B------:R-:W-:Y:S01]  /*7aa0*/  FMUL R20, R38, R31 ;  /* 0x0000001f26147220 */ /* 0x000fe20000400000 */
[----:B------:R-:W-:Y:S01]  /*7ab0*/  F2FP.F16.F32.PACK_AB R30, R6, R5 ;  /* 0x00000005061e723e */ /* 0x000fe200000000ff */
[C---:B------:R-:W-:Y:S01]  /*7ac0*/  FFMA R14, R41.reuse, R0, R14 ;  /* 0x00000000290e7223 */ /* 0x040fe2000000000e */
[C---:B------:R-:W-:Y:S01]  /*7ad0*/  FFMA R15, R41.reuse, R3, R15 ;  /* 0x00000003290f7223 */ /* 0x040fe2000000000f */
[C---:B------:R-:W-:Y:S01]  /*7ae0*/  FFMA R16, R41.reuse, R2, R16 ;  /* 0x0000000229107223 */ /* 0x040fe20000000010 */
[--C-:B------:R-:W-:Y:S01]  /*7af0*/  HADD2.F32 R0, -RZ, R68.reuse.H0_H0 ;  /* 0x20000044ff007230 */ /* 0x100fe20000004100 */
[----:B------:R-:W-:Y:S01]  /*7b00*/  F2FP.F16.F32.PACK_AB R31, R8, R7 ;  /* 0x00000007081f723e */ /* 0x000fe200000000ff */
[----:B------:R-:W-:Y:S02]  /*7b10*/  HADD2.F32 R2, -RZ, R68.H1_H1 ;  /* 0x30000044ff027230 */ /* 0x000fe40000004100 */
[C---:B------:R-:W-:Y:S01]  /*7b20*/  FMUL R21, R38.reuse, R32 ;  /* 0x0000002026157220 */ /* 0x040fe20000400000 */
[--C-:B------:R-:W-:Y:S02]  /*7b30*/  HADD2.F32 R3, -RZ, R69.reuse.H0_H0 ;  /* 0x20000045ff037230 */ /* 0x100fe40000004100 */
[C---:B------:R-:W-:Y:S01]  /*7b40*/  FFMA R17, R41.reuse, R0, R17 ;  /* 0x0000000029117223 */ /* 0x040fe20000000011 */
[----:B------:R-:W-:Y:S01]  /*7b50*/  STS.128 [R95+0x2010], R28 ;  /* 0x0020101c5f007388 */ /* 0x000fe20000000c00 */
[C---:B------:R-:W-:Y:S01]  /*7b60*/  FFMA R18, R41.reuse, R2, R18 ;  /* 0x0000000229127223 */ /* 0x040fe20000000012 */
[----:B------:R-:W-:Y:S02]  /*7b70*/  HADD2.F32 R0, -RZ, R69.H1_H1 ;  /* 0x30000045ff007230 */ /* 0x000fe40000004100 */
[C---:B------:R-:W-:Y:S01]  /*7b80*/  FFMA R19, R41.reuse, R3, R19 ;  /* 0x0000000329137223 */ /* 0x040fe20000000013 */
[--C-:B------:R-:W-:Y:S02]  /*7b90*/  HADD2.F32 R2, -RZ, R70.reuse.H0_H0 ;  /* 0x20000046ff027230 */ /* 0x100fe40000004100 */
[----:B------:R-:W-:Y:S01]  /*7ba0*/  FMUL R22, R38, R33 ;  /* 0x0000002126167220 */ /* 0x000fe20000400000 */
[----:B------:R-:W-:Y:S01]  /*7bb0*/  HADD2.F32 R3, -RZ, R70.H1_H1 ;  /* 0x30000046ff037230 */ /* 0x000fe20000004100 */
[----:B------:R-:W-:Y:S01]  /*7bc0*/  F2FP.F16.F32.PACK_AB R8, R10, R9 ;  /* 0x000000090a08723e */ /* 0x000fe200000000ff */
[--C-:B------:R-:W-:Y:S02]  /*7bd0*/  HADD2.F32 R4, -RZ, R71.reuse.H0_H0 ;  /* 0x20000047ff047230 */ /* 0x100fe40000004100 */
[----:B------:R-:W-:Y:S01]  /*7be0*/  FMUL R23, R38, R34 ;  /* 0x0000002226177220 */ /* 0x000fe20000400000 */
[----:B------:R-:W-:Y:S01]  /*7bf0*/  HADD2.F32 R5, -RZ, R71.H1_H1 ;  /* 0x30000047ff057230 */ /* 0x000fe20000004100 */
[----:B------:R-:W-:Y:S01]  /*7c00*/  F2FP.F16.F32.PACK_AB R9, R12, R11 ;  /* 0x0000000b0c09723e */ /* 0x000fe200000000ff */
[C---:B------:R-:W-:Y:S01]  /*7c10*/  FFMA R20, R41.reuse, R0, R20 ;  /* 0x0000000029147223 */ /* 0x040fe20000000014 */
[----:B------:R-:W-:Y:S01]  /*7c20*/  FMUL R24, R38, R35 ;  /* 0x0000002326187220 */ /* 0x000fe20000400000 */
[----:B------:R-:W-:Y:S01]  /*7c30*/  F2FP.F16.F32.PACK_AB R10, R14, R13 ;  /* 0x0000000d0e0a723e */ /* 0x000fe200000000ff */
[C---:B------:R-:W-:Y:S01]  /*7c40*/  FFMA R21, R41.reuse, R2, R21 ;  /* 0x0000000229157223 */ /* 0x040fe20000000015 */
[----:B------:R-:W-:Y:S01]  /*7c50*/  F2FP.F16.F32.PACK_AB R11, R16, R15 ;  /* 0x0000000f100b723e */ /* 0x000fe200000000ff */
[C---:B------:R-:W-:Y:S01]  /*7c60*/  FFMA R22, R41.reuse, R3, R22 ;  /* 0x0000000329167223 */ /* 0x040fe20000000016 */
[C---:B------:R-:W-:Y:S01]  /*7c70*/  FFMA R23, R41.reuse, R4, R23 ;  /* 0x0000000429177223 */ /* 0x040fe20000000017 */
[----:B------:R-:W-:Y:S01]  /*7c80*/  FFMA R24, R41, R5, R24 ;  /* 0x0000000529187223 */ /* 0x000fe20000000018 */
[----:B------:R-:W-:Y:S01]  /*7c90*/  F2FP.F16.F32.PACK_AB R4, R18, R17 ;  /* 0x000000111204723e */ /* 0x000fe200000000ff */
[----:B------:R-:W-:Y:S01]  /*7ca0*/  STS.128 [R94+0x2020], R8 ;  /* 0x002020085e007388 */ /* 0x000fe20000000c00 */
[----:B------:R-:W-:Y:S02]  /*7cb0*/  F2FP.F16.F32.PACK_AB R5, R20, R19 ;  /* 0x000000131405723e */ /* 0x000fe400000000ff */
[----:B------:R-:W-:Y:S02]  /*7cc0*/  F2FP.F16.F32.PACK_AB R6, R22, R21 ;  /* 0x000000151606723e */ /* 0x000fe400000000ff */
[----:B------:R-:W-:Y:S02]  /*7cd0*/  F2FP.F16.F32.PACK_AB R7, R24, R23 ;  /* 0x000000171807723e */ /* 0x000fe400000000ff */
[----:B------:R-:W-:Y:S02]  /*7ce0*/  MOV R0, UR50 ;  /* 0x0000003200007c02 */ /* 0x000fe40008000f00 */
[----:B------:R-:W-:Y:S01]  /*7cf0*/  @P6 SHF.L.U32 R2, R81, 0x1f, RZ ;  /* 0x0000001f51026819 */ /* 0x000fe200000006ff */
[----:B------:R3:W-:Y:S01]  /*7d00*/  STS.128 [R102+0x2030], R4 ;  /* 0x0020300466007388 */ /* 0x0007e20000000c00 */
[----:B------:R-:W-:Y:S04]  /*7d10*/  @P6 LEA R0, R0, UR49, 0x3 ;  /* 0x0000003100006c11 */ /* 0x000fe8000f8e18ff */
[----:B------:R-:W-:Y:S01]  /*7d20*/  @P6 IADD3 R0, PT, PT, R0, 0x80, RZ ;  /* 0x0000008000006810 */ /* 0x000fe20007ffe0ff */
[----:B------:R-:W-:Y:S01]  /*7d30*/  @!PT LDS RZ, [RZ] ;  /* 0x00000000fffff984 */ /* 0x000fe20000000800 */
[----:B------:R-:W-:Y:S01]  /*7d40*/  @!PT LDS RZ, [RZ] ;  /* 0x00000000fffff984 */ /* 0x000fe20000000800 */
[----:B------:R-:W-:Y:S01]  /*7d50*/  @!PT LDS RZ, [RZ] ;  /* 0x00000000fffff984 */ /* 0x000fe20000000800 */
[----:B------:R-:W-:Y:S01]  /*7d60*/  @!PT LDS RZ, [RZ] ;  /* 0x00000000fffff984 */ /* 0x000fe20000000800 */
[----:B------:R4:W-:Y:S06]  /*7d70*/  MEMBAR.ALL.CTA ;  /* 0x0000000000007992 */ /* 0x0009ec0000008000 */
[----:B----4-:R-:W4:Y:S01]  /*7d80*/  FENCE.VIEW.ASYNC.S ;  /* 0x00000000000073c6 */ /* 0x010f220000000000 */
[----:B-1----:R-:W-:Y:S02]  /*7d90*/  @P6 PRMT R0, R103, 0x654, R0 ;  /* 0x0000065467006816 */ /* 0x002fe40000000000 */
[----:B---3--:R-:W-:Y:S01]  /*7da0*/  LEA R6, R57, UR49, 0x3 ;  /* 0x0000003139067c11 */ /* 0x008fe2000f8e18ff */
[----:B----4-:R-:W-:Y:S06]  /*7db0*/  BAR.SYNC.DEFER_BLOCKING 0x1, 0x80 ;  /* 0x0042000000007b1d */ /* 0x010fec0000010000 */
[----:B------:R-:W-:Y:S05]  /*7dc0*/  @P0 BRA `(.L_x_102) ;  /* 0x0000000000300947 */ /* 0x000fea0003800000 */
[----:B------:R-:W1:Y:S01]  /*7dd0*/  LDCU.64 UR6, c[0x0][0x348] ;  /* 0x00006900ff0677ac */ /* 0x000e620008000a00 */
[----:B------:R-:W-:Y:S02]  /*7de0*/  R2UR UR10, R99 ;  /* 0x00000000630a72ca */ /* 0x000fe400000e0000 */
[----:B------:R-:W-:Y:S01]  /*7df0*/  R2UR UR11, R98 ;  /* 0x00000000620b72ca */ /* 0x000fe200000e0000 */
[----:B------:R-:W-:Y:S01]  /*7e00*/  UIADD3 UR9, UPT, UPT, UR41, 0x20, URZ ;  /* 0x0000002029097890 */ /* 0x000fe2000fffe0ff */
[----:B------:R-:W-:Y:S01]  /*7e10*/  R2UR UR12, R96 ;  /* 0x00000000600c72ca */ /* 0x000fe200000e0000 */
[----:B------:R-:W-:Y:S01]  /*7e20*/  UIADD3 UR8, UPT, UPT, UR49, 0x2200, URZ ;  /* 0x0000220031087890 */ /* 0x000fe2000fffe0ff */
[----:B------:R-:W-:Y:S01]  /*7e30*/  R2UR UR13, R97 ;  /* 0x00000000610d72ca */ /* 0x000fe200000e0000 */
[----:B-1----:R-:W-:Y:S04]  /*7e40*/  UIADD3 UR4, UP0, UPT, UR6, 0x780, URZ ;  /* 0x0000078006047890 */ /* 0x002fe8000ff1e0ff */
[----:B------:R-:W-:Y:S09]  /*7e50*/  UIADD3.X UR5, UPT, UPT, URZ, UR7, URZ, UP0, !UPT ;  /* 0x00000007ff057290 */ /* 0x000ff200087fe4ff */
[----:B------:R1:W-:Y:S01]  /*7e60*/  UTMASTG.5D.IM2COL [UR8], [UR4] ;  /* 0x00000008040073b5 */ /* 0x0003e20008060000 */
[----:B------:R0:W-:Y:S01]  /*7e70*/  UTMACMDFLUSH ;  /* 0x00000000000079b7 */ /* 0x0001e20000000000 */
[----:B-1----:R-:W-:Y:S04]  /*7e80*/  DEPBAR.LE SB0, 0x1 ;  /* 0x000080400000791a */ /* 0x002fe80000000000 */
.L_x_102:
[----:B------:R-:W-:Y:S05]  /*7e90*/  BSYNC.RECONVERGENT B0 ;  /* 0x0000000000007941 */ /* 0x000fea0003800200 */
.L_x_101:
[----:B------:R-:W-:Y:S01]  /*7ea0*/  BAR.SYNC.DEFER_BLOCKING 0x1, 0x80 ;  /* 0x0042000000007b1d */ /* 0x000fe20000010000 */
[----:B------:R-:W-:Y:S04]  /*7eb0*/  UIADD3 UR4, UPT, UPT, UR50, 0x1, URZ ;  /* 0x0000000132047890 */ /* 0x000fe8000fffe0ff */
[----:B------:R-:W-:Y:S04]  /*7ec0*/  UISETP.NE.AND UP0, UPT, UR4, 0x4, UPT ;  /* 0x000000040400788c */ /* 0x000fe8000bf05270 */
[----:B------:R-:W-:Y:S01]  /*7ed0*/  USEL UR40, UR4, URZ, UP0 ;  /* 0x000000ff04287287 */ /* 0x000fe20008000000 */
[----:B------:R1:W-:Y:S01]  /*7ee0*/  @P6 SYNCS.ARRIVE.TRANS64.RED.A1T0 RZ, [R0+URZ], RZ ;  /* 0x000000ff00ff69a7 */ /* 0x0003e200081004ff */
[----:B------:R-:W-:Y:S01]  /*7ef0*/  BSSY B1, `(.L_x_103) ;  /* 0x0000017000017945 */ /* 0x000fe20003800000 */
[----:B------:R-:W3:Y:S02]  /*7f00*/  @P6 SYNCS.PHASECHK.TRANS64.TRYWAIT P0, [R6+URZ+0x60], R2 ;  /* 0x00006002060065a7 */ /* 0x000ee400080011ff */
[----:B---3--:R-:W-:Y:S01]  /*7f10*/  @P6 SEL R58, RZ, 0x1, !P0 ;  /* 0x00000001ff3a6807 */ /* 0x008fe20004000000 */
[----:B-1----:R-:W-:Y:S06]  /*7f20*/  @!P6 BRA `(.L_x_104) ;  /* 0x00000000004ce947 */ /* 0x002fec0003800000 */
        /* <DEDUP_REMOVED lines=9> */
[----:B------:R-:W-:Y:S04]  /*7fc0*/  SHF.L.U32 R5, R81, 0x1f, RZ ;  /* 0x0000001f51057819 */ /* 0x000fe800000006ff */
[----:B------:R-:W1:Y:S02]  /*7fd0*/  SYNCS.PHASECHK.TRANS64.TRYWAIT P0, [R6+URZ+0x60], R5 ;  /* 0x00006005060075a7 */ /* 0x000e6400080011ff */
[----:B-1----:R-:W-:Y:S05]  /*7fe0*/  @!P0 BRA `(.L_x_107) ;  /* 0x0000002400508947 */ /* 0x002fea0003800000 */
.L_x_106:
[----:B------:R-:W-:Y:S05]  /*7ff0*/  BSYNC B0 ;  /* 0x0000000000007941 */ /* 0x000fea0003800000 */
.L_x_105:
[----:B------:R-:W-:Y:S02]  /*8000*/  ISETP.NE.AND P0, PT, R59, RZ, PT ;  /* 0x000000ff3b00720c */ /* 0x000fe40003f05270 */
[----:B------:R-:W-:Y:S11]  /*8010*/  IADD3 R57, PT, PT, R57, 0x1, RZ ;  /* 0x0000000139397810 */ /* 0x000ff60007ffe0ff */
[----:B------:R3:W4:Y:S04]  /*8020*/  @P0 LDS.128 R48, [R4] ;  /* 0x0000000004300984 */ /* 0x0007280000000c00 */
[----:B------:R3:W1:Y:S04]  /*8030*/  @P0 LDS.128 R52, [R3+0x10] ;  /* 0x0000100003340984 */ /* 0x0006680000000c00 */
[----:B------:R3:W1:Y:S04]  /*8040*/  @P0 LDS.128 R60, [R2+0x20] ;  /* 0x00002000023c0984 */ /* 0x0006680000000c00 */
[----:B------:R3:W1:Y:S02]  /*8050*/  @P0 LDS.128 R68, [R0+0x30] ;  /* 0x0000300000440984 */ /* 0x0006640000000c00 */
.L_x_104:
[----:B------:R-:W-:Y:S05]  /*8060*/  BSYNC B1 ;  /* 0x0000000000017941 */ /* 0x000fea0003800000 */
.L_x_103:
[----:B---3--:R-:W-:Y:S05]  /*8070*/  VIADD R0, R39, 0x40 ;  /* 0x0000004027007836 */ /* 0x008fea0000000000 */
[----:B------:R-:W-:Y:S04]  /*8080*/  SHF.R.U32.HI R0, RZ, 0x15, R0 ;  /* 0x00000015ff007819 */ /* 0x000fe80000011600 */
[----:B------:R-:W-:Y:S11]  /*8090*/  LOP3.LUT P0, RZ, R0, 0x3, R86, 0x48, !PT ;  /* 0x0000000300ff7812 */ /* 0x000ff60007804856 */
[----:B------:R-:W-:Y:S02]  /*80a0*/  @!UPT UIADD3 URZ, UPT, UPT, URZ, URZ, URZ ;  /* 0x000000fffffff290 */ /* 0x000fe4000fffe0ff */
[----:B------:R-:W-:Y:S05]  /*80b0*/  @!P0 BRA `(.L_x_108) ;  /* 0x0000000000408947 */ /* 0x000fea0003800000 */
[----:B------:R-:W1:Y:S01]  /*80c0*/  LDCU.64 UR8, c[0x4][0x70] ;  /* 0x01000e00ff0877ac */ /* 0x000e620008000a00 */
[----:B------:R-:W-:Y:S01]  /*80d0*/  MOV R3, 0x0 ;  /* 0x0000000000037802 */ /* 0x000fe20000000f00 */
[----:B------:R-:W-:Y:S02]  /*80e0*/  HFMA2 R12, -RZ, RZ, 0, 5.9604644775390625e-08 ;  /* 0x00000001ff0c7431 */ /* 0x000fe400000001ff */
[----:B------:R-:W-:Y:S02]  /*80f0*/  IMAD.MOV.U32 R8, RZ, RZ, 0x192 ;  /* 0x00000192ff087424 */ /* 0x000fe400078e00ff */
[----:B------:R-:W-:Y:S01]  /*8100*/  IMAD.MOV.U32 R13, RZ, RZ, RZ ;  /* 0x000000ffff0d7224 */ /* 0x000fe200078e00ff */
[----:B------:R-:W3:Y:S01]  /*8110*/  LDCU.64 UR6, c[0x4][0x78] ;  /* 0x01000f00ff0677ac */ /* 0x000ee20008000a00 */
[----:B------:R-:W2:Y:S01]  /*8120*/  LDC.64 R2, c[0x4][R3] ;  /* 0x0100000003027b82 */ /* 0x000ea20000000a00 */
[----:B------:R-:W5:Y:S01]  /*8130*/  LDCU.64 UR4, c[0x4][0x10] ;  /* 0x01000200ff0477ac */ /* 0x000f620008000a00 */
[----:B-1----:R-:W-:Y:S01]  /*8140*/  MOV R5, UR9 ;  /* 0x0000000900057c02 */ /* 0x002fe20008000f00 */
[----:B------:R-:W-:Y:S01]  /*8150*/  IMAD.U32 R4, RZ, RZ, UR8 ;  /* 0x00000008ff047e24 */ /* 0x000fe2000f8e00ff */
[----:B---3--:R-:W-:Y:S01]  /*8160*/  MOV R7, UR7 ;  /* 0x0000000700077c02 */ /* 0x008fe20008000f00 */
[----:B------:R-:W-:Y:S01]  /*8170*/  IMAD.U32 R6, RZ, RZ, UR6 ;  /* 0x00000006ff067e24 */ /* 0x000fe2000f8e00ff */
[----:B-----5:R-:W-:Y:S01]  /*8180*/  MOV R11, UR5 ;  /* 0x00000005000b7c02 */ /* 0x020fe20008000f00 */
[----:B------:R-:W-:Y:S02]  /*8190*/  IMAD.U32 R10, RZ, RZ, UR4 ;  /* 0x00000004ff0a7e24 */ /* 0x000fe4000f8e00ff */
[----:B------:R-:W-:Y:S07]  /*81a0*/  LEPC R20, `(.L_x_108) ;  /* 0x000000001014794e */ /* 0x000fee0000000000 */
[----:B--2-4-:R-:W-:Y:S05]  /*81b0*/  CALL.ABS.NOINC R2 ;  /* 0x0000000002007343 */ /* 0x014fea0003c00000 */
.L_x_108:
[----:B------:R-:W-:Y:S05]  /*81c0*/  WARPSYNC.ALL ;  /* 0x0000000000007948 */ /* 0x000fea0003800000 */
[----:B------:R-:W-:Y:S01]  /*81d0*/  R2UR UR4, R39 ;  /* 0x00000000270472ca */ /* 0x000fe200000e0000 */
[--C-:B----4-:R-:W-:Y:S01]  /*81e0*/  HADD2.F32 R40, -RZ, R48.reuse.H0_H0 ;  /* 0x20000030ff287230 */ /* 0x110fe20000004100 */
[----:B------:R-:W-:Y:S01]  /*81f0*/  ISETP.NE.AND P6, PT, R101, RZ, PT ;  /* 0x000000ff6500720c */ /* 0x000fe20003fc5270 */
[----:B------:R-:W-:Y:S01]  /*8200*/  HADD2.F32 R42, -RZ, R48.H1_H1 ;  /* 0x30000030ff2a7230 */ /* 0x000fe20000004100 */
[----:B------:R-:W-:Y:S01]  /*8210*/  ISETP.NE.AND P0, PT, R84, RZ, PT ;  /* 0x000000ff5400720c */ /* 0x000fe20003f05270 */
[----:B------:R-:W-:Y:S01]  /*8220*/  HADD2.F32 R43, -RZ, R49.H0_H0 ;  /* 0x20000031ff2b7230 */ /* 0x000fe20000004100 */
[----:B------:R-:W-:Y:S07]  /*8230*/  BSSY.RECONVERGENT B0, `(.L_x_109) ;  /* 0x000008d000007945 */ /* 0x000fee0003800200 */
[----:B-1----:R-:W1:Y:S02]  /*8240*/  LDTM.x32 R4, tmem[UR4+0x40] ;  /* 0x00004004000479ee */ /* 0x002e6400082c0000 */
[C---:B-1----:R-:W-:Y:S01]  /*8250*/  FMUL R0, R38.reuse, R4 ;  /* 0x0000000426007220 */ /* 0x042fe20000400000 */
[C---:B------:R-:W-:Y:S01]  /*8260*/  FMUL R4, R38.reuse, R8 ;  /* 0x0000000826047220 */ /* 0x040fe20000400000 */
[C---:B------:R-:W-:Y:S01]  /*8270*/  FMUL R2, R38.reuse, R5 ;  /* 0x0000000526027220 */ /* 0x040fe20000400000 */
[C---:B------:R-:W-:Y:S01]  /*8280*/  FMUL R8, R38.reuse, R12 ;  /* 0x0000000c26087220 */ /* 0x040fe20000400000 */
[C---:B------:R-:W-:Y:S01]  /*8290*/  FFMA R0, R41.reuse, R40, R0 ;  /* 0x0000002829007223 */ /* 0x040fe20000000000 */
[C---:B------:R-:W-:Y:S01]  /*82a0*/  FMUL R3, R38.reuse, R6 ;  /* 0x0000000626037220 */ /* 0x040fe20000400000 */
[C---:B------:R-:W-:Y:S01]  /*82b0*/  FFMA R2, R41.reuse, R42, R2 ;  /* 0x0000002a29027223 */ /* 0x040fe20000000002 */
[--C-:B------:R-:W-:Y:S02]  /*82c0*/  HADD2.F32 R40, -RZ, R51.reuse.H0_H0 ;  /* 0x20000033ff287230 */ /* 0x100fe40000004100 */
[----:B------:R-:W-:Y:S01]  /*82d0*/  FMUL R5, R38, R9 ;  /* 0x0000000926057220 */ /* 0x000fe20000400000 */
[C---:B------:R-:W-:Y:S01]  /*82e0*/  FFMA R3, R41.reuse, R43, R3 ;  /* 0x0000002b29037223 */ /* 0x040fe20000000003 */
[----:B------:R-:W-:Y:S01]  /*82f0*/  HADD2.F32 R42, -RZ, R51.H1_H1 ;  /* 0x30000033ff2a7230 */ /* 0x000fe20000004100 */
[----:B------:R-:W-:Y:S01]  /*8300*/  F2FP.F16.F32.PACK_AB R44, R2, R0 ;  /* 0x00000000022c723e */ /* 0x000fe200000000ff */
[C---:B------:R-:W-:Y:S01]  /*8310*/  FMUL R12, R38.reuse, R16 ;  /* 0x00000010260c7220 */ /* 0x040fe20000400000 */
[C---:B------:R-:W-:Y:S01]  /*8320*/  FMUL R6, R38.reuse, R10 ;  /* 0x0000000a26067220 */ /* 0x040fe20000400000 */
[--C-:B------:R-:W-:Y:S02]  /*8330*/  HADD2.F32 R0, -RZ, R52.reuse.H0_H0 ;  /* 0x20000034ff007230 */ /* 0x100fe40000004100 */
[C---:B------:R-:W-:Y:S01]  /*8340*/  FMUL R9, R38.reuse, R13 ;  /* 0x0000000d26097220 */ /* 0x040fe20000400000 */
[C---:B------:R-:W-:Y:S01]  /*8350*/  FMUL R16, R38.reuse, R20 ;  /* 0x0000001426107220 */ /* 0x040fe20000400000 */
[----:B------:R-:W-:Y:S02]  /*8360*/  HADD2.F32 R2, -RZ, R52.H1_H1 ;  /* 0x30000034ff027230 */ /* 0x000fe40000004100 */
[C---:B------:R-:W-:Y:S01]  /*8370*/  FMUL R10, R38.reuse, R14 ;  /* 0x0000000e260a7220 */ /* 0x040fe20000400000 */
        /* <DEDUP_REMOVED lines=14> */
[--C-:B------:R-:W-:Y:S02]  /*8460*/  HADD2.F32 R33, -RZ, R50.reuse.H0_H0 ;  /* 0x20000032ff217230 */ /* 0x100fe40000004100 */
[C---:B------:R-:W-:Y:S01]  /*8470*/  FMUL R30, R38.reuse, R34 ;  /* 0x00000022261e7220 */ /* 0x040fe20000400000 */
[----:B------:R-:W-:Y:S02]  /*8480*/  HADD2.F32 R34, -RZ, R50.H1_H1 ;  /* 0x30000032ff227230 */ /* 0x000fe40000004100 */
[C---:B------:R-:W-:Y:S01]  /*8490*/  FFMA R7, R41.reuse, R32, R7 ;  /* 0x0000002029077223 */ /* 0x040fe20000000007 */
[C---:B------:R-:W-:Y:S01]  /*84a0*/  FMUL R11, R38.reuse, R11 ;  /* 0x0000000b260b7220 */ /* 0x040fe20000400000 */
[C---:B------:R-:W-:Y:S01]  /*84b0*/  FFMA R4, R41.reuse, R33, R4 ;  /* 0x0000002129047223 */ /* 0x040fe20000000004 */
[C---:B------:R-:W-:Y:S01]  /*84c0*/  FMUL R15, R38.reuse, R15 ;  /* 0x0000000f260f7220 */ /* 0x040fe20000400000 */
[C---:B------:R-:W-:Y:S01]  /*84d0*/  FFMA R5, R41.reuse, R34, R5 ;  /* 0x0000002229057223 */ /* 0x040fe20000000005 */
[----:B------:R-:W-:Y:S01]  /*84e0*/  FFMA R6, R41, R40, R6 ;  /* 0x0000002829067223 */ /* 0x000fe20000000006 */
[----:B------:R-:W-:Y:S01]  /*84f0*/  F2FP.F16.F32.PACK_AB R45, R7, R3 ;  /* 0x00000003072d723e */ /* 0x000fe200000000ff */
[C---:B------:R-:W-:Y:S01]  /*8500*/  FFMA R11, R41.reuse, R42, R11 ;  /* 0x0000002a290b7223 */ /* 0x040fe2000000000b */
[C---:B------:R-:W-:Y:S01]  /*8510*/  FFMA R8, R41.reuse, R0, R8 ;  /* 0x0000000029087223 */ /* 0x040fe20000000008 */
[--C-:B------:R-:W-:Y:S02]  /*8520*/  HADD2.F32 R3, -RZ, R53.reuse.H0_H0 ;  /* 0x20000035ff037230 */ /* 0x100fe40000004100 */
[C---:B------:R-:W-:Y:S01]  /*8530*/  FFMA R9, R41.reuse, R2, R9 ;  /* 0x0000000229097223 */ /* 0x040fe20000000009 */
[----:B------:R-:W-:Y:S02]  /*8540*/  HADD2.F32 R0, -RZ, R53.H1_H1 ;  /* 0x30000035ff007230 */ /* 0x000fe40000004100 */
[C---:B------:R-:W-:Y:S01]  /*8550*/  FMUL R19, R38.reuse, R19 ;  /* 0x0000001326137220 */ /* 0x040fe20000400000 */
[--C-:B------:R-:W-:Y:S02]  /*8560*/  HADD2.F32 R2, -RZ, R54.reuse.H0_H0 ;  /* 0x20000036ff027230 */ /* 0x100fe40000004100 */
[C---:B------:R-:W-:Y:S01]  /*8570*/  FFMA R10, R41.reuse, R3, R10 ;  /* 0x00000003290a7223 */ /* 0x040fe2000000000a */
[--C-:B------:R-:W-:Y:S02]  /*8580*/  HADD2.F32 R3, -RZ, R55.reuse.H0_H0 ;  /* 0x20000037ff037230 */ /* 0x100fe40000004100 */
[C---:B------:R-:W-:Y:S01]  /*8590*/  FFMA R15, R41.reuse, R0, R15 ;  /* 0x00000000290f7223 */ /* 0x040fe2000000000f */
[----:B------:R-:W-:Y:S02]  /*85a0*/  HADD2.F32 R0, -RZ, R54.H1_H1 ;  /* 0x30000036ff007230 */ /* 0x000fe40000004100 */
[C---:B------:R-:W-:Y:S01]  /*85b0*/  FFMA R12, R41.reuse, R2, R12 ;  /* 0x00000002290c7223 */ /* 0x040fe2000000000c */
[--C-:B------:R-:W-:Y:S02]  /*85c0*/  HADD2.F32 R2, -RZ, R60.reuse.H0_H0 ;  /* 0x2000003cff027230 */ /* 0x100fe40000004100 */
[C---:B------:R-:W-:Y:S01]  /*85d0*/  FMUL R23, R38.reuse, R23 ;  /* 0x0000001726177220 */ /* 0x040fe20000400000 */
[C---:B------:R-:W-:Y:S01]  /*85e0*/  FMUL R27, R38.reuse, R27 ;  /* 0x0000001b261b7220 */ /* 0x040fe20000400000 */
[C---:B------:R-:W-:Y:S01]  /*85f0*/  FFMA R13, R41.reuse, R0, R13 ;  /* 0x00000000290d7223 */ /* 0x040fe2000000000d */
[----:B------:R-:W-:Y:S02]  /*8600*/  HADD2.F32 R0, -RZ, R55.H1_H1 ;  /* 0x30000037ff007230 */ /* 0x000fe40000004100 */
[----:B------:R-:W-:Y:S01]  /*8610*/  FFMA R14, R41, R3, R14 ;  /* 0x00000003290e7223 */ /* 0x000fe2000000000e */
[----:B------:R-:W-:Y:S01]  /*8620*/  HADD2.F32 R3, -RZ, R60.H1_H1 ;  /* 0x3000003cff037230 */ /* 0x000fe20000004100 */
[----:B------:R-:W-:Y:S01]  /*8630*/  F2FP.F16.F32.PACK_AB R46, R5, R4 ;  /* 0x00000004052e723e */ /* 0x000fe200000000ff */
[C---:B------:R-:W-:Y:S01]  /*8640*/  FMUL R31, R38.reuse, R31 ;  /* 0x0000001f261f7220 */ /* 0x040fe20000400000 */
[C---:B------:R-:W-:Y:S01]  /*8650*/  FFMA R19, R41.reuse, R0, R19 ;  /* 0x0000000029137223 */ /* 0x040fe20000000013 */
[--C-:B------:R-:W-:Y:S02]  /*8660*/  HADD2.F32 R0, -RZ, R61.reuse.H0_H0 ;  /* 0x2000003dff007230 */ /* 0x100fe40000004100 */
[C---:B------:R-:W-:Y:S01]  /*8670*/  FFMA R16, R41.reuse, R2, R16 ;  /* 0x0000000229107223 */ /* 0x040fe20000000010 */
[----:B------:R-:W-:Y:S01]  /*8680*/  FFMA R17, R41, R3, R17 ;  /* 0x0000000329117223 */ /* 0x000fe20000000011 */
[----:B------:R-:W-:Y:S01]  /*8690*/  HADD2.F32 R2, -RZ, R61.H1_H1 ;  /* 0x3000003dff027230 */ /* 0x000fe20000004100 */
[----:B------:R-:W-:Y:S01]  /*86a0*/  F2FP.F16.F32.PACK_AB R47, R11, R6 ;  /* 0x000000060b2f723e */ /* 0x000fe200000000ff */
[----:B------:R-:W-:Y:S01]  /*86b0*/  FFMA R18, R41, R0, R18 ;  /* 0x0000000029127223 */ /* 0x000fe20000000012 */
[--C-:B------:R-:W-:Y:S01]  /*86c0*/  HADD2.F32 R0, -RZ, R62.reuse.H0_H0 ;  /* 0x2000003eff007230 */ /* 0x100fe20000004100 */
[----:B------:R-:W-:Y:S01]  /*86d0*/  F2FP.F16.F32.PACK_AB R8, R9, R8 ;  /* 0x000000080908723e */ /* 0x000fe200000000ff */
[C---:B------:R-:W-:Y:S01]  /*86e0*/  FFMA R23, R41.reuse, R2, R23 ;  /* 0x0000000229177223 */ /* 0x040fe20000000017 */
[----:B------:R1:W-:Y:S01]  /*86f0*/  STS.128 [R82+0x4000], R44 ;  /* 0x0040002c52007388 */ /* 0x0003e20000000c00 */
[----:B------:R-:W-:Y:S02]  /*8700*/  HADD2.F32 R2, -RZ, R62.H1_H1 ;  /* 0x3000003eff027230 */ /* 0x000fe40000004100 */
[----:B------:R-:W-:Y:S01]  /*8710*/  FFMA R20, R41, R0, R20 ;  /* 0x0000000029147223 */ /* 0x000fe20000000014 */
[--C-:B------:R-:W-:Y:S01]  /*8720*/  HADD2.F32 R3, -RZ, R63.reuse.H0_H0 ;  /* 0x2000003fff037230 */ /* 0x100fe20000004100 */
[----:B------:R-:W-:Y:S01]  /*8730*/  F2FP.F16.F32.PACK_AB R9, R15, R10 ;  /* 0x0000000a0f09723e */ /* 0x000fe200000000ff */
[----:B------:R-:W-:Y:S02]  /*8740*/  HADD2.F32 R0, -RZ, R63.H1_H1 ;  /* 0x3000003fff007230 */ /* 0x000fe40000004100 */
[C---:B------:R-:W-:Y:S01]  /*8750*/  FFMA R21, R41.reuse, R2, R21 ;  /* 0x0000000229157223 */ /* 0x040fe20000000015 */
[--C-:B------:R-:W-:Y:S02]  /*8760*/  HADD2.F32 R2, -RZ, R68.reuse.H0_H0 ;  /* 0x20000044ff027230 */ /* 0x100fe40000004100 */
[C---:B------:R-:W-:Y:S01]  /*8770*/  FFMA R22, R41.reuse, R3, R22 ;  /* 0x0000000329167223 */ /* 0x040fe20000000016 */
[--C-:B------:R-:W-:Y:S02]  /*8780*/  HADD2.F32 R3, -RZ, R69.reuse.H0_H0 ;  /* 0x20000045ff037230 */ /* 0x100fe40000004100 */
[----:B------:R-:W-:Y:S01]  /*8790*/  FFMA R27, R41, R0, R27 ;  /* 0x00000000291b7223 */ /* 0x000fe2000000001b */
[----:B------:R-:W-:Y:S01]  /*87a0*/  HADD2.F32 R0, -RZ, R68.H1_H1 ;  /* 0x30000044ff007230 */ /* 0x000fe20000004100 */
[----:B------:R-:W-:Y:S01]  /*87b0*/  F2FP.F16.F32.PACK_AB R10, R13, R12 ;  /* 0x0000000c0d0a723e */ /* 0x000fe200000000ff */
[----:B------:R-:W-:Y:S01]  /*87c0*/  FFMA R24, R41, R2, R24 ;  /* 0x0000000229187223 */ /* 0x000fe20000000018 */
[----:B------:R-:W-:Y:S01]  /*87d0*/  F2FP.F16.F32.PACK_AB R11, R19, R14 ;  /* 0x0000000e130b723e */ /* 0x000fe200000000ff */
[--C-:B------:R-:W-:Y:S02]  /*87e0*/  HADD2.F32 R2, -RZ, R70.reuse.H0_H0 ;  /* 0x20000046ff027230 */ /* 0x100fe40000004100 */
[C---:B------:R-:W-:Y:S01]  /*87f0*/  FFMA R25, R41.reuse, R0, R25 ;  /* 0x0000000029197223 */ /* 0x040fe20000000019 */
[----:B------:R-:W-:Y:S02]  /*8800*/  HADD2.F32 R0, -RZ, R69.H1_H1 ;  /* 0x30000045ff007230 */ /* 0x000fe40000004100 */
[----:B------:R-:W-:Y:S01]  /*8810*/  FFMA R26, R41, R3, R26 ;  /* 0x00000003291a7223 */ /* 0x000fe2000000001a */
[----:B------:R1:W-:Y:S01]  /*8820*/  STS.128 [R95+0x4010], R8 ;  /* 0x004010085f007388 */ /* 0x0003e20000000c00 */
[----:B------:R-:W-:Y:S01]  /*8830*/  HADD2.F32 R3, -RZ, R70.H1_H1 ;  /* 0x30000046ff037230 */ /* 0x000fe20000004100 */
[----:B------:R-:W-:Y:S01]  /*8840*/  F2FP.F16.F32.PACK_AB R16, R17, R16 ;  /* 0x000000101110723e */ /* 0x000fe200000000ff */
[--C-:B------:R-:W-:Y:S01]  /*8850*/  HADD2.F32 R4, -RZ, R71.reuse.H0_H0 ;  /* 0x20000047ff047230 */ /* 0x100fe20000004100 */
[----:B------:R-:W-:Y:S01]  /*8860*/  F2FP.F16.F32.PACK_AB R17, R23, R18 ;  /* 0x000000121711723e */ /* 0x000fe200000000ff */
[----:B------:R-:W-:Y:S02]  /*8870*/  HADD2.F32 R5, -RZ, R71.H1_H1 ;  /* 0x30000047ff057230 */ /* 0x000fe40000004100 */
        /* <DEDUP_REMOVED lines=12> */
[----:B------:R-:W-:Y:S02]  /*8940*/  F2FP.F16.F32.PACK_AB R27, R35, R30 ;  /* 0x0000001e231b723e */ /* 0x000fe400000000ff */
[----:B------:R-:W-:Y:S02]  /*8950*/  MOV R0, UR40 ;  /* 0x0000002800007c02 */ /* 0x000fe40008000f00 */
[----:B------:R-:W-:Y:S01]  /*8960*/  LEA R2, R57, UR49, 0x3 ;  /* 0x0000003139027c11 */ /* 0x000fe2000f8e18ff */
[----:B------:R1:W-:Y:S01]  /*8970*/  STS.128 [R102+0x4030], R24 ;  /* 0x0040301866007388 */ /* 0x0003e20000000c00 */
[----:B------:R-:W-:Y:S02]  /*8980*/  @P6 LEA R0, R0, UR49, 0x3 ;  /* 0x0000003100006c11 */ /* 0x000fe4000f8e18ff */
[----:B------:R-:W-:Y:S02]  /*8990*/  @P6 SHF.L.U32 R3, R81, 0x1f, RZ ;  /* 0x0000001f51036819 */ /* 0x000fe400000006ff */
[----:B------:R-:W-:Y:S01]  /*89a0*/  @P6 IADD3 R0, PT, PT, R0, 0x80, RZ ;  /* 0x0000008000006810 */ /* 0x000fe20007ffe0ff */
[----:B------:R-:W-:Y:S01]  /*89b0*/  @!PT LDS RZ, [RZ] ;  /* 0x00000000fffff984 */ /* 0x000fe20000000800 */
[----:B------:R-:W-:Y:S01]  /*89c0*/  @!PT LDS RZ, [RZ] ;  /* 0x00000000fffff984 */ /* 0x000fe20000000800 */
[----:B------:R-:W-:Y:S01]  /*89d0*/  @!PT LDS RZ, [RZ] ;  /* 0x00000000fffff984 */ /* 0x000fe20000000800 */
[----:B------:R-:W-:Y:S01]  /*89e0*/  @!PT LDS RZ, [RZ] ;  /* 0x00000000fffff984 */ /* 0x000fe20000000800 */
[----:B------:R3:W-:Y:S06]  /*89f0*/  MEMBAR.ALL.CTA ;  /* 0x0000000000007992 */ /* 0x0007ec0000008000 */
[----:B---3--:R-:W3:Y:S01]  /*8a00*/  FENCE.VIEW.ASYNC.S ;  /* 0x00000000000073c6 */ /* 0x008ee20000000000 */
[----:B------:R-:W-:Y:S01]  /*8a10*/  @P6 PRMT R0, R103, 0x654, R0 ;  /* 0x0000065467006816 */ /* 0x000fe20000000000 */
[----:B---3--:R-:W-:Y:S06]  /*8a20*/  BAR.SYNC.DEFER_BLOCKING 0x1, 0x80 ;  /* 0x0042000000007b1d */ /* 0x008fec0000010000 */
[----:B------:R-:W-:Y:S05]  /*8a30*/  @P0 BRA `(.L_x_110) ;  /* 0x0000000000300947 */ /* 0x000fea0003800000 */
[----:B------:R-:W3:Y:S01]  /*8a40*/  LDCU.64 UR6, c[0x0][0x348] ;  /* 0x00006900ff0677ac */ /* 0x000ee20008000a00 */
[----:B------:R-:W-:Y:S02]  /*8a50*/  R2UR UR10, R99 ;  /* 0x00000000630a72ca */ /* 0x000fe400000e0000 */
[----:B------:R-:W-:Y:S01]  /*8a60*/  R2UR UR11, R98 ;  /* 0x00000000620b72ca */ /* 0x000fe200000e0000 */
[----:B------:R-:W-:Y:S01]  /*8a70*/  UIADD3 UR9, UPT, UPT, UR41, 0x40, URZ ;  /* 0x0000004029097890 */ /* 0x000fe2000fffe0ff */
[----:B------:R-:W-:Y:S01]  /*8a80*/  R2UR UR12, R96 ;  /* 0x00000000600c72ca */ /* 0x000fe200000e0000 */
[----:B------:R-:W-:Y:S01]  /*8a90*/  UIADD3 UR8, UPT, UPT, UR49, 0x4200, URZ ;  /* 0x0000420031087890 */ /* 0x000fe2000fffe0ff */
[----:B------:R-:W-:Y:S01]  /*8aa0*/  R2UR UR13, R97 ;  /* 0x00000000610d72ca */ /* 0x000fe200000e0000 */
[----:B---3--:R-:W-:Y:S04]  /*8ab0*/  UIADD3 UR4, UP0, UPT, UR6, 0x780, URZ ;  /* 0x0000078006047890 */ /* 0x008fe8000ff1e0ff */
[----:B------:R-:W-:Y:S09]  /*8ac0*/  UIADD3.X UR5, UPT, UPT, URZ, UR7, URZ, UP0, !UPT ;  /* 0x00000007ff057290 */ /* 0x000ff200087fe4ff */
[----:B------:R3:W-:Y:S01]  /*8ad0*/  UTMASTG.5D.IM2COL [UR8], [UR4] ;  /* 0x00000008040073b5 */ /* 0x0007e20008060000 */
[----:B------:R0:W-:Y:S01]  /*8ae0*/  UTMACMDFLUSH ;  /* 0x00000000000079b7 */ /* 0x0001e20000000000 */
[----:B---3--:R-:W-:Y:S04]  /*8af0*/  DEPBAR.LE SB0, 0x1 ;  /* 0x000080400000791a */ /* 0x008fe80000000000 */
.L_x_110:
[----:B------:R-:W-:Y:S05]  /*8b00*/  BSYNC.RECONVERGENT B0 ;  /* 0x0000000000007941 */ /* 0x000fea0003800200 */
.L_x_109:
[----:B------:R-:W-:Y:S01]  /*8b10*/  BAR.SYNC.DEFER_BLOCKING 0x1, 0x80 ;  /* 0x0042000000007b1d */ /* 0x000fe20000010000 */
[----:B------:R-:W-:Y:S04]  /*8b20*/  UIADD3 UR4, UPT, UPT, UR40, 0x1, URZ ;  /* 0x0000000128047890 */ /* 0x000fe8000fffe0ff */
[----:B------:R-:W-:Y:S04]  /*8b30*/  UISETP.NE.AND UP0, UPT, UR4, 0x4, UPT ;  /* 0x000000040400788c */ /* 0x000fe8000bf05270 */
[----:B------:R-:W-:Y:S01]  /*8b40*/  USEL UR50, UR4, URZ, UP0 ;  /* 0x000000ff04327287 */ /* 0x000fe20008000000 */
[----:B------:R3:W-:Y:S01]  /*8b50*/  @P6 SYNCS.ARRIVE.TRANS64.RED.A1T0 RZ, [R0+URZ], RZ ;  /* 0x000000ff00ff69a7 */ /* 0x0007e200081004ff */
[----:B------:R-:W-:Y:S01]  /*8b60*/  BSSY B1, `(.L_x_111) ;  /* 0x0000017000017945 */ /* 0x000fe20003800000 */
[----:B------:R-:W4:Y:S02]  /*8b70*/  @P6 SYNCS.PHASECHK.TRANS64.TRYWAIT P0, [R2+URZ+0x60], R3 ;  /* 0x00006003020065a7 */ /* 0x000f2400080011ff */
[----:B----4-:R-:W-:Y:S01]  /*8b80*/  @P6 SEL R58, RZ, 0x1, !P0 ;  /* 0x00000001ff3a6807 */ /* 0x010fe20004000000 */
[----:B---3--:R-:W-:Y:S06]  /*8b90*/  @!P6 BRA `(.L_x_112) ;  /* 0x00000000004ce947 */ /* 0x008fec0003800000 */
        /* <DEDUP_REMOVED lines=10> */
[----:B------:R-:W3:Y:S02]  /*8c40*/  SYNCS.PHASECHK.TRANS64.TRYWAIT P0, [R2+URZ+0x60], R5 ;  /* 0x00006005020075a7 */ /* 0x000ee400080011ff */
[----:B---3--:R-:W-:Y:S05]  /*8c50*/  @!P0 BRA `(.L_x_115) ;  /* 0x0000001800488947 */ /* 0x008fea0003800000 */
.L_x_114:
[----:B------:R-:W-:Y:S05]  /*8c60*/  BSYNC B0 ;  /* 0x0000000000007941 */ /* 0x000fea0003800000 */
.L_x_113:
[----:B------:R-:W-:Y:S11]  /*8c70*/  ISETP.NE.AND P0, PT, R59, RZ, PT ;  /* 0x000000ff3b00720c */ /* 0x000ff60003f05270 */
[----:B------:R-:W-:Y:S02]  /*8c80*/  @!UPT UIADD3 URZ, UPT, UPT, URZ, URZ, URZ ;  /* 0x000000fffffff290 */ /* 0x000fe4000fffe0ff */
[----:B------:R4:W1:Y:S04]  /*8c90*/  @P0 LDS.128 R48, [R4] ;  /* 0x0000000004300984 */ /* 0x0008680000000c00 */
[----:B------:R4:W1:Y:S04]  /*8ca0*/  @P0 LDS.128 R52, [R3+0x10] ;  /* 0x0000100003340984 */ /* 0x0008680000000c00 */
[----:B------:R4:W1:Y:S04]  /*8cb0*/  @P0 LDS.128 R60, [R0+0x20] ;  /* 0x00002000003c0984 */ /* 0x0008680000000c00 */
[----:B------:R4:W1:Y:S02]  /*8cc0*/  @P0 LDS.128 R68, [R57+0x30] ;  /* 0x0000300039440984 */ /* 0x0008640000000c00 */
.L_x_112:
[----:B------:R-:W-:Y:S05]  /*8cd0*/  BSYNC B1 ;  /* 0x0000000000017941 */ /* 0x000fea0003800000 */
.L_x_111:
[----:B----4-:R-:W-:Y:S05]  /*8ce0*/  VIADD R0, R39, 0x60 ;  /* 0x0000006027007836 */ /* 0x010fea0000000000 */
[----:B------:R-:W-:Y:S04]  /*8cf0*/  SHF.R.U32.HI R0, RZ, 0x15, R0 ;  /* 0x00000015ff007819 */ /* 0x000fe80000011600 */
[----:B------:R-:W-:Y:S11]  /*8d00*/  LOP3.LUT P0, RZ, R0, 0x3, R86, 0x48, !PT ;  /* 0x0000000300ff7812 */ /* 0x000ff60007804856 */
[----:B------:R-:W-:Y:S02]  /*8d10*/  @!UPT UIADD3 URZ, UPT, UPT, URZ, URZ, URZ ;  /* 0x000000fffffff290 */ /* 0x000fe4000fffe0ff */
[----:B------:R-:W-:Y:S05]  /*8d20*/  @!P0 BRA `(.L_x_116) ;  /* 0x0000000000408947 */ /* 0x000fea0003800000 */
[----:B------:R-:W4:Y:S01]  /*8d30*/  LDCU.64 UR8, c[0x4][0x70] ;  /* 0x01000e00ff0877ac */ /* 0x000f220008000a00 */
[----:B------:R-:W-:Y:S01]  /*8d40*/  MOV R3, 0x0 ;  /* 0x0000000000037802 */ /* 0x000fe20000000f00 */
[----:B------:R-:W-:Y:S02]  /*8d50*/  HFMA2 R12, -RZ, RZ, 0, 5.9604644775390625e-08 ;  /* 0x00000001ff0c7431 */ /* 0x000fe400000001ff */
[----:B-1----:R-:W-:Y:S02]  /*8d60*/  IMAD.MOV.U32 R8, RZ, RZ, 0x192 ;  /* 0x00000192ff087424 */ /* 0x002fe400078e00ff */
[----:B------:R-:W-:Y:S01]  /*8d70*/  IMAD.MOV.U32 R13, RZ, RZ, RZ ;  /* 0x000000ffff0d7224 */ /* 0x000fe200078e00ff */
[----:B------:R-:W1:Y:S01]  /*8d80*/  LDCU.64 UR6, c[0x4][0x78] ;  /* 0x01000f00ff0677ac */ /* 0x000e620008000a00 */
[----:B---3--:R-:W3:Y:S01]  /*8d90*/  LDC.64 R2, c[0x4][R3] ;  /* 0x0100000003027b82 */ /* 0x008ee20000000a00 */
[----:B------:R-:W5:Y:S01]  /*8da0*/  LDCU.64 UR4, c[0x4][0x10] ;  /* 0x01000200ff0477ac */ /* 0x000f620008000a00 */
[----:B----4-:R-:W-:Y:S01]  /*8db0*/  MOV R5, UR9 ;  /* 0x0000000900057c02 */ /* 0x010fe20008000f00 */
[----:B------:R-:W-:Y:S01]  /*8dc0*/  IMAD.U32 R4, RZ, RZ, UR8 ;  /* 0x00000008ff047e24 */ /* 0x000fe2000f8e00ff */
[----:B-1----:R-:W-:Y:S01]  /*8dd0*/  MOV R7, UR7 ;  /* 0x0000000700077c02 */ /* 0x002fe20008000f00 */
[----:B------:R-:W-:Y:S01]  /*8de0*/  IMAD.U32 R6, RZ, RZ, UR6 ;  /* 0x00000006ff067e24 */ /* 0x000fe2000f8e00ff */
[----:B-----5:R-:W-:Y:S01]  /*8df0*/  MOV R11, UR5 ;  /* 0x00000005000b7c02 */ /* 0x020fe20008000f00 */
[----:B------:R-:W-:Y:S02]  /*8e00*/  IMAD.U32 R10, RZ, RZ, UR4 ;  /* 0x00000004ff0a7e24 */ /* 0x000fe4000f8e00ff */
[----:B------:R-:W-:Y:S07]  /*8e10*/  LEPC R20, `(.L_x_116) ;  /* 0x000000001014794e */ /* 0x000fee0000000000 */
[----:B--23--:R-:W-:Y:S05]  /*8e20*/  CALL.ABS.NOINC R2 ;  /* 0x0000000002007343 */ /* 0x00cfea0003c00000 */
.L_x_116:
[----:B------:R-:W-:Y:S01]  /*8e30*/  ISETP.NE.AND P0, PT, R84, RZ, PT ;  /* 0x000000ff5400720c */ /* 0x000fe20003f05270 */
[----:B------:R-:W-:Y:S05]  /*8e40*/  WARPSYNC.ALL ;  /* 0x0000000000007948 */ /* 0x000fea0003800000 */
[----:B------:R-:W-:Y:S01]  /*8e50*/  R2UR UR4, R39 ;  /* 0x00000000270472ca */ /* 0x000fe200000e0000 */
[----:B------:R-:W4:Y:S01]  /*8e60*/  S2UR UR6, SR_CgaCtaId ;  /* 0x00000000000679c3 */ /* 0x000f220000008800 */
[----:B------:R-:W-:Y:S01]  /*8e70*/  R2UR UR5, R56 ;  /* 0x00000000380572ca */ /* 0x000fe200000e0000 */
[--C-:B-1----:R-:W-:Y:S01]  /*8e80*/  HADD2.F32 R0, -RZ, R48.reuse.H0_H0 ;  /* 0x20000030ff007230 */ /* 0x102fe20000004100 */
[----:B------:R-:W-:Y:S01]  /*8e90*/  BSSY.RECONVERGENT B0, `(.L_x_117) ;  /* 0x000008d000007945 */ /* 0x000fe20003800200 */
[----:B---3--:R-:W-:Y:S02]  /*8ea0*/  HADD2.F32 R2, -RZ, R48.H1_H1 ;  /* 0x30000030ff027230 */ /* 0x008fe40000004100 */
[--C-:B------:R-:W-:Y:S02]  /*8eb0*/  HADD2.F32 R3, -RZ, R49.reuse.H0_H0 ;  /* 0x20000031ff037230 */ /* 0x100fe40000004100 */
[----:B------:R-:W-:Y:S02]  /*8ec0*/  HADD2.F32 R39, -RZ, R49.H1_H1 ;  /* 0x30000031ff277230 */ /* 0x000fe40000004100 */
[--C-:B------:R-:W-:Y:S02]  /*8ed0*/  HADD2.F32 R40, -RZ, R50.reuse.H0_H0 ;  /* 0x20000032ff287230 */ /* 0x100fe40000004100 */
[----:B------:R-:W1:Y:S01]  /*8ee0*/  LDTM.x32 R4, tmem[UR4+0x60] ;  /* 0x00006004000479ee */ /* 0x000e6200082c0000 */
[----:B------:R-:W-:Y:S01]  /*8ef0*/  NOP ;  /* 0x0000000000007918 */ /* 0x000fe20000000000 */
[----:B------:R-:W-:Y:S01]  /*8f00*/  UIADD3 UR4, UPT, UPT, UR5, 0xd0, URZ ;  /* 0x000000d005047890 */ /* 0x000fe2000fffe0ff */
[----:B------:R-:W-:Y:S02]  /*8f10*/  HADD2.F32 R42, -RZ, R50.H1_H1 ;  /* 0x30000032ff2a7230 */ /* 0x000fe40000004100 */
[--C-:B------:R-:W-:Y:S02]  /*8f20*/  HADD2.F32 R43, -RZ, R51.reuse.H0_H0 ;  /* 0x20000033ff2b7230 */ /* 0x100fe40000004100 */
        /* <DEDUP_REMOVED lines=8> */
[----:B------:R-:W-:Y:S01]  /*8fb0*/  HADD2.F32 R52, -RZ, R55.H1_H1 ;  /* 0x30000037ff347230 */ /* 0x000fe20000004100 */
[----:B----4-:R-:W-:Y:S01]  /*8fc0*/  UPRMT UR4, UR6, 0x654, UR4 ;  /* 0x0000065406047896 */ /* 0x010fe20008000004 */
[C---:B-1----:R-:W-:Y:S01]  /*8fd0*/  FMUL R4, R38.reuse, R4 ;  /* 0x0000000426047220 */ /* 0x042fe20000400000 */
[C---:B------:R-:W-:Y:S01]  /*8fe0*/  FMUL R5, R38.reuse, R5 ;  /* 0x0000000526057220 */ /* 0x040fe20000400000 */
[C---:B------:R-:W-:Y:S01]  /*8ff0*/  FMUL R6, R38.reuse, R6 ;  /* 0x0000000626067220 */ /* 0x040fe20000400000 */
[C---:B------:R-:W-:Y:S01]  /*9000*/  FMUL R7, R38.reuse, R7 ;  /* 0x0000000726077220 */ /* 0x040fe20000400000 */
[C---:B------:R-:W-:Y:S01]  /*9010*/  FFMA R4, R41.reuse, R0, R4 ;  /* 0x0000000029047223 */ /* 0x040fe20000000004 */
[C---:B------:R-:W-:Y:S01]  /*9020*/  FFMA R5, R41.reuse, R2, R5 ;  /* 0x0000000229057223 */ /* 0x040fe20000000005 */
[C---:B------:R-:W-:Y:S01]  /*9030*/  FFMA R6, R41.reuse, R3, R6 ;  /* 0x0000000329067223 */ /* 0x040fe20000000006 */
[----:B------:R-:W-:Y:S01]  /*9040*/  FFMA R7, R41, R39, R7 ;  /* 0x0000002729077223 */ /* 0x000fe20000000007 */
[----:B------:R-:W-:Y:S01]  /*9050*/  SYNCS.ARRIVE.TRANS64.RED.A1T0 RZ, [UR4], RZ ;  /* 0x000000ffffff79a7 */ /* 0x000fe20008100404 */
[C---:B------:R-:W-:Y:S01]  /*9060*/  FMUL R8, R38.reuse, R8 ;  /* 0x0000000826087220 */ /* 0x040fe20000400000 */
[----:B------:R-:W-:Y:S01]  /*9070*/  F2FP.F16.F32.PACK_AB R4, R5, R4 ;  /* 0x000000040504723e */ /* 0x000fe200000000ff */
[C---:B------:R-:W-:Y:S01]  /*9080*/  FMUL R9, R38.reuse, R9 ;  /* 0x0000000926097220 */ /* 0x040fe20000400000 */
[----:B------:R-:W-:Y:S01]  /*9090*/  F2FP.F16.F32.PACK_AB R5, R7, R6 ;  /* 0x000000060705723e */ /* 0x000fe200000000ff */
[C---:B------:R-:W-:Y:S01]  /*90a0*/  FFMA R8, R41.reuse, R40, R8 ;  /* 0x0000002829087223 */ /* 0x040fe20000000008 */
[C---:B------:R-:W-:Y:S01]  /*90b0*/  FMUL R0, R38.reuse, R10 ;  /* 0x0000000a26007220 */ /* 0x040fe20000400000 */
[C---:B------:R-:W-:Y:S01]  /*90c0*/  FFMA R9, R41.reuse, R42, R9 ;  /* 0x0000002a29097223 */ /* 0x040fe20000000009 */
[C---:B------:R-:W-:Y:S01]  /*90d0*/  FMUL R2, R38.reuse, R11 ;  /* 0x0000000b26027220 */ /* 0x040fe20000400000 */
[C---:B------:R-:W-:Y:S01]  /*90e0*/  FMUL R3, R38.reuse, R12 ;  /* 0x0000000c26037220 */ /* 0x040fe20000400000 */
[----:B------:R-:W-:Y:S01]  /*90f0*/  FFMA R0, R41, R43, R0 ;  /* 0x0000002b29007223 */ /* 0x000fe20000000000 */
[C---:B------:R-:W-:Y:S01]  /*9100*/  FMUL R10, R38.reuse, R13 ;  /* 0x0000000d260a7220 */ /* 0x040fe20000400000 */
[----:B------:R-:W-:Y:S01]  /*9110*/  F2FP.F16.F32.PACK_AB R6, R9, R8 ;  /* 0x000000080906723e */ /* 0x000fe200000000ff */
[C---:B------:R-:W-:Y:S01]  /*9120*/  FFMA R2, R41.reuse, R44, R2 ;  /* 0x0000002c29027223 */ /* 0x040fe20000000002 */
[C---:B------:R-:W-:Y:S01]  /*9130*/  FFMA R3, R41.reuse, R45, R3 ;  /* 0x0000002d29037223 */ /* 0x040fe20000000003 */
[C---:B------:R-:W-:Y:S01]  /*9140*/  FFMA R10, R41.reuse, R46, R10 ;  /* 0x0000002e290a7223 */ /* 0x040fe2000000000a */
[C---:B------:R-:W-:Y:S01]  /*9150*/  FMUL R11, R38.reuse, R14 ;  /* 0x0000000e260b7220 */ /* 0x040fe20000400000 */
        /* <DEDUP_REMOVED lines=8> */
[----:B------:R-:W-:Y:S01]  /*91e0*/  F2FP.F16.F32.PACK_AB R7, R2, R0 ;  /* 0x000000000207723e */ /* 0x000fe200000000ff */
[C---:B------:R-:W-:Y:S01]  /*91f0*/  FFMA R12, R41.reuse, R49, R12 ;  /* 0x00000031290c7223 */ /* 0x040fe2000000000c */
[----:B------:R-:W-:Y:S02]  /*9200*/  HADD2.F32 R54, -RZ, R60.H1_H1 ;  /* 0x3000003cff367230 */ /* 0x000fe40000004100 */
[C---:B------:R-:W-:Y:S01]  /*9210*/  FMUL R16, R38.reuse, R20 ;  /* 0x0000001426107220 */ /* 0x040fe20000400000 */
[C---:B------:R-:W-:Y:S01]  /*9220*/  FFMA R13, R41.reuse, R50, R13 ;  /* 0x00000032290d7223 */ /* 0x040fe2000000000d */
[----:B------:R1:W-:Y:S01]  /*9230*/  STS.128 [R82+0x6000], R4 ;  /* 0x0060000452007388 */ /* 0x0003e20000000c00 */
[--C-:B------:R-:W-:Y:S02]  /*9240*/  HADD2.F32 R55, -RZ, R61.reuse.H0_H0 ;  /* 0x2000003dff377230 */ /* 0x100fe40000004100 */
[C---:B------:R-:W-:Y:S01]  /*9250*/  FMUL R17, R38.reuse, R21 ;  /* 0x0000001526117220 */ /* 0x040fe20000400000 */
[C---:B------:R-:W-:Y:S01]  /*9260*/  FFMA R14, R41.reuse, R51, R14 ;  /* 0x00000033290e7223 */ /* 0x040fe2000000000e */
[----:B------:R-:W-:Y:S02]  /*9270*/  HADD2.F32 R56, -RZ, R61.H1_H1 ;  /* 0x3000003dff387230 */ /* 0x000fe40000004100 */
[C---:B------:R-:W-:Y:S01]  /*9280*/  FMUL R18, R38.reuse, R22 ;  /* 0x0000001626127220 */ /* 0x040fe20000400000 */
[C---:B------:R-:W-:Y:S01]  /*9290*/  FFMA R19, R41.reuse, R52, R19 ;  /* 0x0000003429137223 */ /* 0x040fe20000000013 */
        /* <DEDUP_REMOVED lines=10> */
[----:B------:R-:W-:Y:S01]  /*9340*/  FMUL R22, R38, R26 ;  /* 0x0000001a26167220 */ /* 0x000fe20000400000 */
[----:B------:R-:W-:Y:S01]  /*9350*/  F2FP.F16.F32.PACK_AB R8, R10, R3 ;  /* 0x000000030a08723e */ /* 0x000fe200000000ff */
[----:B------:R-:W-:Y:S01]  /*9360*/  FFMA R23, R41, R56, R23 ;  /* 0x0000003829177223 */ /* 0x000fe20000000017 */
[----:B------:R-:W-:Y:S01]  /*9370*/  F2FP.F16.F32.PACK_AB R9, R15, R11 ;  /* 0x0000000b0f09723e */ /* 0x000fe200000000ff */
[--C-:B------:R-:W-:Y:S02]  /*9380*/  HADD2.F32 R61, -RZ, R68.reuse.H0_H0 ;  /* 0x20000044ff3d7230 */ /* 0x100fe40000004100 */
[C---:B------:R-:W-:Y:S01]  /*9390*/  FMUL R27, R38.reuse, R27 ;  /* 0x0000001b261b7220 */ /* 0x040fe20000400000 */
[----:B------:R-:W-:Y:S01]  /*93a0*/  F2FP.F16.F32.PACK_AB R10, R13, R12 ;  /* 0x0000000c0d0a723e */ /* 0x000fe200000000ff */
[----:B------:R-:W-:Y:S01]  /*93b0*/  FFMA R20, R41, R57, R20 ;  /* 0x0000003929147223 */ /* 0x000fe20000000014 */
[----:B------:R-:W-:Y:S01]  /*93c0*/  F2FP.F16.F32.PACK_AB R11, R19, R14 ;  /* 0x0000000e130b723e */ /* 0x000fe200000000ff */
[----:B------:R-:W-:Y:S02]  /*93d0*/  HADD2.F32 R62, -RZ, R68.H1_H1 ;  /* 0x30000044ff3e7230 */ /* 0x000fe40000004100 */
[C---:B------:R-:W-:Y:S01]  /*93e0*/  FMUL R24, R38.reuse, R28 ;  /* 0x0000001c26187220 */ /* 0x040fe20000400000 */
[C---:B------:R-:W-:Y:S01]  /*93f0*/  FFMA R21, R41.reuse, R58, R21 ;  /* 0x0000003a29157223 */ /* 0x040fe20000000015 */
[--C-:B------:R-:W-:Y:S01]  /*9400*/  HADD2.F32 R63, -RZ, R69.reuse.H0_H0 ;  /* 0x20000045ff3f7230 */ /* 0x100fe20000004100 */
[----:B------:R1:W-:Y:S01]  /*9410*/  STS.128 [R95+0x6010], R8 ;  /* 0x006010085f007388 */ /* 0x0003e20000000c00 */
        /* <DEDUP_REMOVED lines=10> */
[----:B------:R-:W-:Y:S01]  /*94c0*/  FFMA R25, R41, R62, R25 ;  /* 0x0000003e29197223 */ /* 0x000fe20000000019 */
[--C-:B------:R-:W-:Y:S02]  /*94d0*/  HADD2.F32 R67, -RZ, R71.reuse.H0_H0 ;  /* 0x20000047ff437230 */ /* 0x100fe40000004100 */
[C---:B------:R-:W-:Y:S01]  /*94e0*/  FMUL R29, R38.reuse, R33 ;  /* 0x00000021261d7220 */ /* 0x040fe20000400000 */
[----:B------:R-:W-:Y:S01]  /*94f0*/  F2FP.F16.F32.PACK_AB R16, R17, R16 ;  /* 0x000000101110723e */ /* 0x000fe200000000ff */
[----:B------:R-:W-:Y:S01]  /*9500*/  FFMA R26, R41, R63, R26 ;  /* 0x0000003f291a7223 */ /* 0x000fe2000000001a */
[----:B------:R-:W-:Y:S02]  /*9510*/  HADD2.F32 R68, -RZ, R71.H1_H1 ;  /* 0x30000047ff447230 */ /* 0x000fe40000004100 */
[C---:B------:R-:W-:Y:S01]  /*9520*/  FMUL R30, R38.reuse, R34 ;  /* 0x00000022261e7220 */ /* 0x040fe20000400000 */
        /* <DEDUP_REMOVED lines=35> */
.L_x_118:
[----:B------:R-:W-:Y:S05]  /*9760*/  BSYNC.RECONVERGENT B0 ;  /* 0x0000000000007941 */ /* 0x000fea0003800200 */
.L_x_117:
[----:B------:R-:W-:Y:S01]  /*9770*/  BAR.SYNC.DEFER_BLOCKING 0x1, 0x80 ;  /* 0x0042000000007b1d */ /* 0x000fe20000010000 */
[----:B------:R-:W-:Y:S01]  /*9780*/  UISETP.NE.AND UP0, UPT, UR53, -0x4, UPT ;  /* 0xfffffffc3500788c */ /* 0x000fe2000bf05270 */
[----:B------:R-:W-:Y:S08]  /*9790*/  IADD3 R36, PT, PT, R36, 0x1, RZ ;  /* 0x0000000124247810 */ /* 0x000ff00007ffe0ff */
[----:B------:R-:W-:Y:S05]  /*97a0*/  BRA.U !UP0, `(.L_x_119) ;  /* 0x0000000108247547 */ /* 0x000fea000b800000 */
[----:B------:R-:W-:Y:S01]  /*97b0*/  ISETP.NE.AND P0, PT, R101, RZ, PT ;  /* 0x000000ff6500720c */ /* 0x000fe20003f05270 */
[----:B------:R-:W-:Y:S01]  /*97c0*/  IMAD.U32 R0, RZ, RZ, UR50 ;  /* 0x00000032ff007e24 */ /* 0x000fe2000f8e00ff */
[----:B------:R-:W-:Y:S04]  /*97d0*/  UIADD3 UR4, UPT, UPT, UR50, 0x1, URZ ;  /* 0x0000000132047890 */ /* 0x000fe8000fffe0ff */
[----:B------:R-:W-:Y:S04]  /*97e0*/  UISETP.NE.AND UP0, UPT, UR4, 0x4, UPT ;  /* 0x000000040400788c */ /* 0x000fe8000bf05270 */
[----:B------:R-:W-:Y:S03]  /*97f0*/  USEL UR50, UR4, URZ, UP0 ;  /* 0x000000ff04327287 */ /* 0x000fe60008000000 */
[----:B------:R-:W-:Y:S05]  /*9800*/  @P0 LEA R0, R0, UR49, 0x3 ;  /* 0x0000003100000c11 */ /* 0x000fea000f8e18ff */
[----:B------:R-:W-:Y:S05]  /*9810*/  @P0 VIADD R0, R0, 0x80 ;  /* 0x0000008000000836 */ /* 0x000fea0000000000 */
[----:B------:R-:W-:Y:S04]  /*9820*/  @P0 PRMT R0, R103, 0x654, R0 ;  /* 0x0000065467000816 */ /* 0x000fe80000000000 */
[----:B------:R3:W-:Y:S03]  /*9830*/  @P0 SYNCS.ARRIVE.TRANS64.RED.A1T0 RZ, [R0+URZ], RZ ;  /* 0x000000ff00ff09a7 */ /* 0x0007e600081004ff */
.L_x_119:
[----:B------:R-:W-:Y:S01]  /*9840*/  R2UR UR5, R77 ;  /* 0x000000004d0572ca */ /* 0x000fe200000e0000 */
[----:B------:R-:W-:Y:S01]  /*9850*/  UISETP.NE.AND UP0, UPT, UR62, URZ, UPT ;  /* 0x000000ff3e00728c */ /* 0x000fe2000bf05270 */
[----:B------:R-:W-:Y:S01]  /*9860*/  R2UR UR4, R78 ;  /* 0x000000004e0472ca */ /* 0x000fe200000e0000 */
[----:B------:R-:W-:Y:S01]  /*9870*/  UIADD3 UR53, UPT, UPT, UR53, 0x4, URZ ;  /* 0x0000000435357890 */ /* 0x000fe2000fffe0ff */
[C---:B------:R-:W-:Y:S01]  /*9880*/  ISETP.NE.AND P0, PT, R36.reuse, 0x2, PT ;  /* 0x000000022400780c */ /* 0x040fe20003f05270 */
[----:B------:R-:W-:Y:S01]  /*9890*/  UMOV UR52, UR63 ;  /* 0x0000003f00347c82 */ /* 0x000fe20008000000 */
[----:B------:R-:W-:Y:S02]  /*98a0*/  LOP3.LUT R79, R79, 0x1, RZ, 0x3c, !PT ;  /* 0x000000014f4f7812 */ /* 0x000fe400078e3cff */
[----:B---3--:R-:W-:Y:S02]  /*98b0*/  SEL R0, RZ, 0x1, P0 ;  /* 0x00000001ff007807 */ /* 0x008fe40000000000 */
[----:B------:R-:W-:Y:S02]  /*98c0*/  SEL R36, R36, RZ, P0 ;  /* 0x000000ff24247207 */ /* 0x000fe40000000000 */
[----:B------:R-:W-:Y:S01]  /*98d0*/  LOP3.LUT R80, R80, R0, RZ, 0x3c, !PT ;  /* 0x0000000050507212 */ /* 0x000fe200078e3cff */
[----:B------:R-:W-:Y:S02]  /*98e0*/  UIADD3 UR24, UPT, UPT, UR36, UR5, URZ ;  /* 0x0000000524187290 */ /* 0x000fe4000fffe0ff */
[----:B------:R-:W-:Y:S01]  /*98f0*/  UIADD3 UR51, UPT, UPT, UR37, UR4, URZ ;  /* 0x0000000425337290 */ /* 0x000fe2000fffe0ff */
[----:B------:R-:W-:Y:S11]  /*9900*/  BRA.U UP0, `(.L_x_120) ;  /* 0xffffffbd00507547 */ /* 0x000ff6000b83ffff */
[----:B------:R-:W-:-:S13]  /*9910*/  R2UR UR4, R93 ;  /* 0x000000005d0472ca */ /* 0x000fda00000e0000 */
[----:B------:R-:W-:-:S09]  /*9920*/  UISETP.NE.AND UP0, UPT, UR4, URZ, UPT ;  /* 0x000000ff0400728c */ /* 0x000fd2000bf05270 */
[----:B------:R-:W-:Y:S05]  /*9930*/  BRA.U !UP0, `(.L_x_121) ;  /* 0x0000000108487547 */ /* 0x000fea000b800000 */
[----:B------:R-:W3:Y:S02]  /*9940*/  LDCU.64 UR4, c[0x0][0x990] ;  /* 0x00013200ff0477ac */ /* 0x000ee40008000a00 */
[----:B---3--:R-:W-:-:S04]  /*9950*/  UISETP.NE.U32.AND UP0, UPT, UR4, URZ, UPT ;  /* 0x000000ff0400728c */ /* 0x008fc8000bf05070 */
[----:B------:R-:W-:-:S09]  /*9960*/  UISETP.NE.AND.EX UP0, UPT, UR5, URZ, UPT, UP0 ;  /* 0x000000ff0500728c */ /* 0x000fd2000bf05300 */
[----:B------:R-:W-:Y:S05]  /*9970*/  BRA.U UP0, `(.L_x_122) ;  /* 0x00000001000c7547 */ /* 0x000fea000b800000 */
[----:B------:R-:W-:-:S13]  /*9980*/  FSETP.NEU.AND P0, PT, R41, RZ, PT ;  /* 0x000000ff2900720b */ /* 0x000fda0003f0d000 */
[----:B------:R-:W-:Y:S05]  /*9990*/  @!P0 EXIT ;  /* 0x000000000000894d */ /* 0x000fea0003800000 */
[----:B------:R-:W-:Y:S05]  /*99a0*/  BRA `(.L_x_121) ;  /* 0x00000000002c7947 */ /* 0x000fea0003800000 */
.L_x_122:
[----:B------:R-:W-:Y:S01]  /*99b0*/  ISETP.NE.AND P0, PT, R100, RZ, PT ;  /* 0x000000ff6400720c */ /* 0x000fe20003f05270 */
[----:B------:R-:W-:-:S12]  /*99c0*/  BSSY.RECONVERGENT B0, `(.L_x_121) ;  /* 0x0000009000007945 */ /* 0x000fd80003800200 */
[----:B------:R-:W-:Y:S05]  /*99d0*/  @P0 BRA `(.L_x_123) ;  /* 0x0000000000140947 */ /* 0x000fea0003800000 */
[----:B------:R-:W3:Y:S02]  /*99e0*/  LDCU.64 UR4, c[0x0][0x988] ;  /* 0x00013100ff0477ac */ /* 0x000ee40008000a00 */
[----:B---3--:R-:W-:-:S04]  /*99f0*/  ISETP.NE.U32.AND P0, PT, RZ, UR4, PT ;  /* 0x00000004ff007c0c */ /* 0x008fc8000bf05070 */
[----:B------:R-:W-:-:S13]  /*9a00*/  ISETP.NE.AND.EX P0, PT, RZ, UR5, PT, P0 ;  /* 0x00000005ff007c0c */ /* 0x000fda000bf05300 */
[----:B------:R-:W-:Y:S05]  /*9a10*/  @!P0 EXIT ;  /* 0x000000000000894d */ /* 0x000fea0003800000 */
[----:B------:R-:W-:Y:S05]  /*9a20*/  BRA `(.L_x_124) ;  /* 0x0000000000087947 */ /* 0x000fea0003800000 */
.L_x_123:
[----:B------:R-:W-:-:S13]  /*9a30*/  FSETP.NEU.AND P0, PT, R41, RZ, PT ;  /* 0x000000ff2900720b */ /* 0x000fda0003f0d000 */
[----:B------:R-:W-:Y:S05]  /*9a40*/  @!P0 EXIT ;  /* 0x000000000000894d */ /* 0x000fea0003800000 */
.L_x_124:
[----:B------:R-:W-:Y:S05]  /*9a50*/  BSYNC.RECONVERGENT B0 ;  /* 0x0000000000007941 */ /* 0x000fea0003800200 */
.L_x_121:
[----:B------:R-:W3:Y:S01]  /*9a60*/  S2UR UR5, SR_CgaCtaId ;  /* 0x00000000000579c3 */ /* 0x000ee20000008800 */
[----:B------:R-:W-:Y:S01]  /*9a70*/  ULEA UR4, UR50, UR49, 0x3 ;  /* 0x0000003132047291 */ /* 0x000fe2000f8e18ff */
[----:B------:R-:W-:-:S04]  /*9a80*/  DEPBAR.LE SB0, 0x0 ;  /* 0x000080000000791a */ /* 0x000fc80000000000 */
[----:B------:R-:W-:-:S04]  /*9a90*/  UIADD3 UR4, UPT, UPT, UR4, 0x80, URZ ;  /* 0x0000008004047890 */ /* 0x000fc8000fffe0ff */
[----:B---3--:R-:W-:-:S09]  /*9aa0*/  UPRMT UR4, UR5, 0x654, UR4 ;  /* 0x0000065405047896 */ /* 0x008fd20008000004 */
[----:B------:R-:W-:Y:S01]  /*9ab0*/  SYNCS.ARRIVE.TRANS64.RED.A1T0 RZ, [UR4], RZ ;  /* 0x000000ffffff79a7 */ /* 0x000fe20008100404 */
[----:B------:R-:W-:Y:S05]  /*9ac0*/  EXIT ;  /* 0x000000000000794d */ /* 0x000fea0003800000 */
.L_x_19:
[----:B------:R-:W-:Y:S07]  /*9ad0*/  MOV R0, UR17 ;  /* 0x0000001100007c02 */ /* 0x000fee0008000f00 */
.L_x_125:
[----:B--2---:R2:W4:Y:S02]  /*9ae0*/  SYNCS.PHASECHK.TRANS64.TRYWAIT P0, [R0+URZ+0x30], R4 ;  /* 0x00003004000075a7 */ /* 0x00452400080011ff */
[----:B----4-:R-:W-:Y:S05]  /*9af0*/  @!P0 NANOSLEEP.SYNCS 0x989680 ;  /* 0x009896800000895d */ /* 0x010fea0003900000 */
[----:B------:R-:W4:Y:S02]  /*9b00*/  @!P0 SYNCS.PHASECHK.TRANS64 P0, [R0+URZ+0x30], R4 ;  /* 0x00003004000085a7 */ /* 0x000f2400080010ff */
[----:B----4-:R-:W-:Y:S05]  /*9b10*/  @!P0 BRA `(.L_x_125) ;  /* 0xfffffffc00f08947 */ /* 0x010fea000383ffff */
[----:B------:R-:W-:Y:S05]  /*9b20*/  BRA `(.L_x_18) ;  /* 0xffffff7c00647947 */ /* 0x000fea000383ffff */
.L_x_25:
[----:B------:R-:W-:Y:S07]  /*9b30*/  MOV R0, UR9 ;  /* 0x0000000900007c02 */ /* 0x000fee0008000f00 */
.L_x_126:
[----:B--2---:R2:W4:Y:S02]  /*9b40*/  SYNCS.PHASECHK.TRANS64.TRYWAIT P0, [R0+URZ+0x30], R4 ;  /* 0x00003004000075a7 */ /* 0x00452400080011ff */
[----:B----4-:R-:W-:Y:S05]  /*9b50*/  @!P0 NANOSLEEP.SYNCS 0x989680 ;  /* 0x009896800000895d */ /* 0x010fea0003900000 */
[----:B------:R-:W4:Y:S02]  /*9b60*/  @!P0 SYNCS.PHASECHK.TRANS64 P0, [R0+URZ+0x30], R4 ;  /* 0x00003004000085a7 */ /* 0x000f2400080010ff */
[----:B----4-:R-:W-:Y:S05]  /*9b70*/  @!P0 BRA `(.L_x_126) ;  /* 0xfffffffc00f08947 */ /* 0x010fea000383ffff */
[----:B------:R-:W-:Y:S05]  /*9b80*/  BRA `(.L_x_24) ;  /* 0xffffff8400107947 */ /* 0x000fea000383ffff */
.L_x_29:
[----:B-1----:R-:W-:-:S07]  /*9b90*/  MOV R0, UR45 ;  /* 0x0000002d00007c02 */ /* 0x002fce0008000f00 */
.L_x_127:
[----:B-1----:R1:W2:Y:S02]  /*9ba0*/  SYNCS.PHASECHK.TRANS64.TRYWAIT P0, [R0+URZ+0xb0], R3 ;  /* 0x0000b003000075a7 */ /* 0x0022a400080011ff */
[----:B--2---:R-:W-:Y:S05]  /*9bb0*/  @!P0 NANOSLEEP.SYNCS 0x989680 ;  /* 0x009896800000895d */ /* 0x004fea0003900000 */
[----:B------:R-:W2:Y:S02]  /*9bc0*/  @!P0 SYNCS.PHASECHK.TRANS64 P0, [R0+URZ+0xb0], R3 ;  /* 0x0000b003000085a7 */ /* 0x000ea400080010ff */
[----:B--2---:R-:W-:Y:S05]  /*9bd0*/  @!P0 BRA `(.L_x_127) ;  /* 0xfffffffc00f08947 */ /* 0x004fea000383ffff */
[----:B------:R-:W-:Y:S05]  /*9be0*/  BRA `(.L_x_128) ;  /* 0xffffff8800087947 */ /* 0x000fea000383ffff */
.L_x_33:
[----:B------:R-:W-:-:S07]  /*9bf0*/  MOV R0, UR4 ;  /* 0x0000000400007c02 */ /* 0x000fce0008000f00 */
.L_x_129:
[----:B-1----:R1:W2:Y:S02]  /*9c00*/  SYNCS.PHASECHK.TRANS64.TRYWAIT P0, [R0+URZ], R2 ;  /* 0x00000002000075a7 */ /* 0x0022a400080011ff */
[----:B--2---:R-:W-:Y:S05]  /*9c10*/  @!P0 NANOSLEEP.SYNCS 0x989680 ;  /* 0x009896800000895d */ /* 0x004fea0003900000 */
[----:B------:R-:W2:Y:S02]  /*9c20*/  @!P0 SYNCS.PHASECHK.TRANS64 P0, [R0+URZ], R2 ;  /* 0x00000002000085a7 */ /* 0x000ea400080010ff */
[----:B--2---:R-:W-:Y:S05]  /*9c30*/  @!P0 BRA `(.L_x_129) ;  /* 0xfffffffc00f08947 */ /* 0x004fea000383ffff */
[----:B------:R-:W-:Y:S05]  /*9c40*/  BRA `(.L_x_130) ;  /* 0xffffff8c00a07947 */ /* 0x000fea000383ffff */
.L_x_34:
[----:B------:R-:W-:-:S07]  /*9c50*/  MOV R0, UR5 ;  /* 0x0000000500007c02 */ /* 0x000fce0008000f00 */
.L_x_131:
[----:B-1----:R1:W2:Y:S02]  /*9c60*/  SYNCS.PHASECHK.TRANS64.TRYWAIT P0, [R0+URZ], R2 ;  /* 0x00000002000075a7 */ /* 0x0022a400080011ff */
[----:B--2---:R-:W-:Y:S05]  /*9c70*/  @!P0 NANOSLEEP.SYNCS 0x989680 ;  /* 0x009896800000895d */ /* 0x004fea0003900000 */
[----:B------:R-:W2:Y:S02]  /*9c80*/  @!P0 SYNCS.PHASECHK.TRANS64 P0, [R0+URZ], R2 ;  /* 0x00000002000085a7 */ /* 0x000ea400080010ff */
[----:B--2---:R-:W-:Y:S05]  /*9c90*/  @!P0 BRA `(.L_x_131) ;  /* 0xfffffffc00f08947 */ /* 0x004fea000383ffff */
[----:B------:R-:W-:Y:S05]  /*9ca0*/  BRA `(.L_x_132) ;  /* 0xffffff8c00b07947 */ /* 0x000fea000383ffff */
.L_x_35:
[----:B------:R-:W-:-:S07]  /*9cb0*/  MOV R0, UR5 ;  /* 0x0000000500007c02 */ /* 0x000fce0008000f00 */
.L_x_133:
[----:B-1----:R1:W2:Y:S02]  /*9cc0*/  SYNCS.PHASECHK.TRANS64.TRYWAIT P0, [R0+URZ], R2 ;  /* 0x00000002000075a7 */ /* 0x0022a400080011ff */
[----:B--2---:R-:W-:Y:S05]  /*9cd0*/  @!P0 NANOSLEEP.SYNCS 0x989680 ;  /* 0x009896800000895d */ /* 0x004fea0003900000 */
[----:B------:R-:W2:Y:S02]  /*9ce0*/  @!P0 SYNCS.PHASECHK.TRANS64 P0, [R0+URZ], R2 ;  /* 0x00000002000085a7 */ /* 0x000ea400080010ff */
[----:B--2---:R-:W-:Y:S05]  /*9cf0*/  @!P0 BRA `(.L_x_133) ;  /* 0xfffffffc00f08947 */ /* 0x004fea000383ffff */
[----:B------:R-:W-:Y:S05]  /*9d00*/  BRA `(.L_x_134) ;  /* 0xffffff8c00c07947 */ /* 0x000fea000383ffff */
.L_x_36:
[----:B------:R-:W-:-:S07]  /*9d10*/  MOV R0, UR5 ;  /* 0x0000000500007c02 */ /* 0x000fce0008000f00 */
.L_x_135:
[----:B-1----:R1:W2:Y:S02]  /*9d20*/  SYNCS.PHASECHK.TRANS64.TRYWAIT P0, [R0+URZ], R2 ;  /* 0x00000002000075a7 */ /* 0x0022a400080011ff */
[----:B--2---:R-:W-:Y:S05]  /*9d30*/  @!P0 NANOSLEEP.SYNCS 0x989680 ;  /* 0x009896800000895d */ /* 0x004fea0003900000 */
[----:B------:R-:W2:Y:S02]  /*9d40*/  @!P0 SYNCS.PHASECHK.TRANS64 P0, [R0+URZ], R2 ;  /* 0x00000002000085a7 */ /* 0x000ea400080010ff */
[----:B--2---:R-:W-:Y:S05]  /*9d50*/  @!P0 BRA `(.L_x_135) ;  /* 0xfffffffc00f08947 */ /* 0x004fea000383ffff */
[----:B------:R-:W-:Y:S05]  /*9d60*/  BRA `(.L_x_136) ;  /* 0xffffff8c00d07947 */ /* 0x000fea000383ffff */
.L_x_37:
[----:B------:R-:W-:-:S07]  /*9d70*/  MOV R0, UR5 ;  /* 0x0000000500007c02 */ /* 0x000fce0008000f00 */
.L_x_137:
[----:B-1----:R1:W2:Y:S02]  /*9d80*/  SYNCS.PHASECHK.TRANS64.TRYWAIT P0, [R0+URZ], R2 ;  /* 0x00000002000075a7 */ /* 0x0022a400080011ff */
[----:B--2---:R-:W-:Y:S05]  /*9d90*/  @!P0 NANOSLEEP.SYNCS 0x989680 ;  /* 0x009896800000895d */ /* 0x004fea0003900000 */
[----:B------:R-:W2:Y:S02]  /*9da0*/  @!P0 SYNCS.PHASECHK.TRANS64 P0, [R0+URZ], R2 ;  /* 0x00000002000085a7 */ /* 0x000ea400080010ff */
[----:B--2---:R-:W-:Y:S05]  /*9db0*/  @!P0 BRA `(.L_x_137) ;  /* 0xfffffffc00f08947 */ /* 0x004fea000383ffff */
[----:B------:R-:W-:Y:S05]  /*9dc0*/  BRA `(.L_x_138) ;  /* 0xffffff8c00e07947 */ /* 0x000fea000383ffff */
.L_x_40:
[----:B------:R-:W-:-:S07]  /*9dd0*/  MOV R4, UR4 ;  /* 0x0000000400047c02 */ /* 0x000fce0008000f00 */
.L_x_139:
[----:B--2---:R2:W3:Y:S02]  /*9de0*/  SYNCS.PHASECHK.TRANS64.TRYWAIT P1, [R4+URZ+0xb8], R6 ;  /* 0x0000b806040075a7 */ /* 0x0044e400080211ff */
[----:B---3--:R-:W-:Y:S05]  /*9df0*/  @!P1 NANOSLEEP.SYNCS 0x989680 ;  /* 0x009896800000995d */ /* 0x008fea0003900000 */
[----:B------:R-:W3:Y:S02]  /*9e00*/  @!P1 SYNCS.PHASECHK.TRANS64 P1, [R4+URZ+0xb8], R6 ;  /* 0x0000b806040095a7 */ /* 0x000ee400080210ff */
[----:B---3--:R-:W-:Y:S05]  /*9e10*/  @!P1 BRA `(.L_x_139) ;  /* 0xfffffffc00f09947 */ /* 0x008fea000383ffff */
[----:B------:R-:W-:Y:S05]  /*9e20*/  BRA `(.L_x_140) ;  /* 0xffffff9000507947 */ /* 0x000fea000383ffff */
.L_x_41:
[----:B--2---:R-:W-:-:S07]  /*9e30*/  MOV R4, UR4 ;  /* 0x0000000400047c02 */ /* 0x004fce0008000f00 */
.L_x_141:
[----:B--2---:R2:W3:Y:S02]  /*9e40*/  SYNCS.PHASECHK.TRANS64.TRYWAIT P1, [R4+URZ+0xb0], R5 ;  /* 0x0000b005040075a7 */ /* 0x0044e400080211ff */
[----:B---3--:R-:W-:Y:S05]  /*9e50*/  @!P1 NANOSLEEP.SYNCS 0x989680 ;  /* 0x009896800000995d */ /* 0x008fea0003900000 */
[----:B------:R-:W3:Y:S02]  /*9e60*/  @!P1 SYNCS.PHASECHK.TRANS64 P1, [R4+URZ+0xb0], R5 ;  /* 0x0000b005040095a7 */ /* 0x000ee400080210ff */
[----:B---3--:R-:W-:Y:S05]  /*9e70*/  @!P1 BRA `(.L_x_141) ;  /* 0xfffffffc00f09947 */ /* 0x008fea000383ffff */
[----:B------:R-:W-:Y:S05]  /*9e80*/  BRA `(.L_x_142) ;  /* 0xffffff9000587947 */ /* 0x000fea000383ffff */
.L_x_49:
[----:B------:R-:W-:-:S07]  /*9e90*/  MOV R0, UR20 ;  /* 0x0000001400007c02 */ /* 0x000fce0008000f00 */
.L_x_143:
[----:B-1----:R1:W2:Y:S02]  /*9ea0*/  SYNCS.PHASECHK.TRANS64.TRYWAIT P0, [R0+URZ+0xb0], R4 ;  /* 0x0000b004000075a7 */ /* 0x0022a400080011ff */
[----:B--2---:R-:W-:Y:S05]  /*9eb0*/  @!P0 NANOSLEEP.SYNCS 0x989680 ;  /* 0x009896800000895d */ /* 0x004fea0003900000 */
[----:B------:R-:W2:Y:S02]  /*9ec0*/  @!P0 SYNCS.PHASECHK.TRANS64 P0, [R0+URZ+0xb0], R4 ;  /* 0x0000b004000085a7 */ /* 0x000ea400080010ff */
[----:B--2---:R-:W-:Y:S05]  /*9ed0*/  @!P0 BRA `(.L_x_143) ;  /* 0xfffffffc00f08947 */ /* 0x004fea000383ffff */
[----:B------:R-:W-:Y:S05]  /*9ee0*/  BRA `(.L_x_144) ;  /* 0xffffff9400e47947 */ /* 0x000fea000383ffff */
.L_x_50:
[----:B------:R-:W-:-:S07]  /*9ef0*/  MOV R4, UR24 ;  /* 0x0000001800047c02 */ /* 0x000fce0008000f00 */
.L_x_145:
[----:B-1----:R1:W2:Y:S02]  /*9f00*/  SYNCS.PHASECHK.TRANS64.TRYWAIT P0, [R4+URZ+0xd0], R0 ;  /* 0x0000d000040075a7 */ /* 0x0022a400080011ff */
[----:B--2---:R-:W-:Y:S05]  /*9f10*/  @!P0 NANOSLEEP.SYNCS 0x989680 ;  /* 0x009896800000895d */ /* 0x004fea0003900000 */
[----:B------:R-:W2:Y:S02]  /*9f20*/  @!P0 SYNCS.PHASECHK.TRANS64 P0, [R4+URZ+0xd0], R0 ;  /* 0x0000d000040085a7 */ /* 0x000ea400080010ff */
[----:B--2---:R-:W-:Y:S05]  /*9f30*/  @!P0 BRA `(.L_x_145) ;  /* 0xfffffffc00f08947 */ /* 0x004fea000383ffff */
[----:B------:R-:W-:Y:S05]  /*9f40*/  BRA `(.L_x_146) ;  /* 0xffffff9800007947 */ /* 0x000fea000383ffff */
.L_x_53:
[----:B-1----:R-:W-:Y:S07]  /*9f50*/  MOV R0, UR18 ;  /* 0x0000001200007c02 */ /* 0x002fee0008000f00 */
.L_x_147:
[----:B-1----:R1:W2:Y:S02]  /*9f60*/  SYNCS.PHASECHK.TRANS64.TRYWAIT P0, [R0+URZ], R5 ;  /* 0x00000005000075a7 */ /* 0x0022a400080011ff */
[----:B--2---:R-:W-:Y:S05]  /*9f70*/  @!P0 NANOSLEEP.SYNCS 0x989680 ;  /* 0x009896800000895d */ /* 0x004fea0003900000 */
[----:B------:R-:W2:Y:S02]  /*9f80*/  @!P0 SYNCS.PHASECHK.TRANS64 P0, [R0+URZ], R5 ;  /* 0x00000005000085a7 */ /* 0x000ea400080010ff */
[----:B--2---:R-:W-:Y:S05]  /*9f90*/  @!P0 BRA `(.L_x_147) ;  /* 0xfffffffc00f08947 */ /* 0x004fea000383ffff */
[----:B------:R-:W-:Y:S05]  /*9fa0*/  BRA `(.L_x_52) ;  /* 0xffffff9800247947 */ /* 0x000fea000383ffff */
.L_x_56:
[----:B------:R-:W-:-:S07]  /*9fb0*/  MOV R0, UR4 ;  /* 0x0000000400007c02 */ /* 0x000fce0008000f00 */
.L_x_148:
[----:B-1----:R1:W3:Y:S02]  /*9fc0*/  SYNCS.PHASECHK.TRANS64.TRYWAIT P0, [R0+URZ], R2 ;  /* 0x00000002000075a7 */ /* 0x0022e400080011ff */
[----:B---3--:R-:W-:Y:S05]  /*9fd0*/  @!P0 NANOSLEEP.SYNCS 0x989680 ;  /* 0x009896800000895d */ /* 0x008fea0003900000 */
[----:B------:R-:W3:Y:S02]  /*9fe0*/  @!P0 SYNCS.PHASECHK.TRANS64 P0, [R0+URZ], R2 ;  /* 0x00000002000085a7 */ /* 0x000ee400080010ff */
[----:B---3--:R-:W-:Y:S05]  /*9ff0*/  @!P0 BRA `(.L_x_148) ;  /* 0xfffffffc00f08947 */ /* 0x008fea000383ffff */
[----:B------:R-:W-:Y:S05]  /*a000*/  BRA `(.L_x_149) ;  /* 0xffffff9c00207947 */ /* 0x000fea000383ffff */
.L_x_57:
[----:B------:R-:W-:-:S07]  /*a010*/  MOV R0, UR4 ;  /* 0x0000000400007c02 */ /* 0x000fce0008000f00 */
.L_x_150:
[----:B-1----:R1:W2:Y:S02]  /*a020*/  SYNCS.PHASECHK.TRANS64.TRYWAIT P0, [R0+URZ], R2 ;  /* 0x00000002000075a7 */ /* 0x0022a400080011ff */
[----:B--2---:R-:W-:Y:S05]  /*a030*/  @!P0 NANOSLEEP.SYNCS 0x989680 ;  /* 0x009896800000895d */ /* 0x004fea0003900000 */
[----:B------:R-:W2:Y:S02]  /*a040*/  @!P0 SYNCS.PHASECHK.TRANS64 P0, [R0+URZ], R2 ;  /* 0x00000002000085a7 */ /* 0x000ea400080010ff */
[----:B--2---:R-:W-:Y:S05]  /*a050*/  @!P0 BRA `(.L_x_150) ;  /* 0xfffffffc00f08947 */ /* 0x004fea000383ffff */
[----:B------:R-:W-:Y:S05]  /*a060*/  BRA `(.L_x_151) ;  /* 0xffffff9c002c7947 */ /* 0x000fea000383ffff */
.L_x_62:
[----:B------:R-:W-:Y:S07]  /*a070*/  MOV R0, UR20 ;  /* 0x0000001400007c02 */ /* 0x000fee0008000f00 */
.L_x_152:
[----:B-1----:R1:W2:Y:S02]  /*a080*/  SYNCS.PHASECHK.TRANS64.TRYWAIT P0, [R0+URZ+0xb0], R2 ;  /* 0x0000b002000075a7 */ /* 0x0022a400080011ff */
[----:B--2---:R-:W-:Y:S05]  /*a090*/  @!P0 NANOSLEEP.SYNCS 0x989680 ;  /* 0x009896800000895d */ /* 0x004fea0003900000 */
[----:B------:R-:W2:Y:S02]  /*a0a0*/  @!P0 SYNCS.PHASECHK.TRANS64 P0, [R0+URZ+0xb0], R2 ;  /* 0x0000b002000085a7 */ /* 0x000ea400080010ff */
[----:B--2---:R-:W-:Y:S05]  /*a0b0*/  @!P0 BRA `(.L_x_152) ;  /* 0xfffffffc00f08947 */ /* 0x004fea000383ffff */
[----:B------:R-:W-:Y:S05]  /*a0c0*/  BRA `(.L_x_153) ;  /* 0xffffffa000887947 */ /* 0x000fea000383ffff */
.L_x_65:
[----:B------:R-:W-:Y:S07]  /*a0d0*/  MOV R0, UR20 ;  /* 0x0000001400007c02 */ /* 0x000fee0008000f00 */
.L_x_154:
[----:B-1----:R1:W2:Y:S02]  /*a0e0*/  SYNCS.PHASECHK.TRANS64.TRYWAIT P2, [R0+URZ+0xa8], R2 ;  /* 0x0000a802000075a7 */ /* 0x0022a400080411ff */
[----:B--2---:R-:W-:Y:S05]  /*a0f0*/  @!P2 NANOSLEEP.SYNCS 0x989680 ;  /* 0x009896800000a95d */ /* 0x004fea0003900000 */
[----:B------:R-:W2:Y:S02]  /*a100*/  @!P2 SYNCS.PHASECHK.TRANS64 P2, [R0+URZ+0xa8], R2 ;  /* 0x0000a8020000a5a7 */ /* 0x000ea400080410ff */
[----:B--2---:R-:W-:Y:S05]  /*a110*/  @!P2 BRA `(.L_x_154) ;  /* 0xfffffffc00f0a947 */ /* 0x004fea000383ffff */
[----:B------:R-:W-:Y:S05]  /*a120*/  BRA `(.L_x_64) ;  /* 0xffffffa400ec7947 */ /* 0x000fea000383ffff */
.L_x_68:
[----:B------:R-:W-:Y:S07]  /*a130*/  MOV R2, UR20 ;  /* 0x0000001400027c02 */ /* 0x000fee0008000f00 */
.L_x_155:
[----:B-1----:R1:W2:Y:S02]  /*a140*/  SYNCS.PHASECHK.TRANS64.TRYWAIT P1, [R2+URZ+0x80], R8 ;  /* 0x00008008020075a7 */ /* 0x0022a400080211ff */
[----:B--2---:R-:W-:Y:S05]  /*a150*/  @!P1 NANOSLEEP.SYNCS 0x989680 ;  /* 0x009896800000995d */ /* 0x004fea0003900000 */
[----:B------:R-:W2:Y:S02]  /*a160*/  @!P1 SYNCS.PHASECHK.TRANS64 P1, [R2+URZ+0x80], R8 ;  /* 0x00008008020095a7 */ /* 0x000ea400080210ff */
[----:B--2---:R-:W-:Y:S05]  /*a170*/  @!P1 BRA `(.L_x_155) ;  /* 0xfffffffc00f09947 */ /* 0x004fea000383ffff */
[----:B------:R-:W-:Y:S05]  /*a180*/  BRA `(.L_x_156) ;  /* 0xffffffa800a07947 */ /* 0x000fea000383ffff */
.L_x_69:
[----:B------:R-:W-:Y:S07]  /*a190*/  MOV R2, UR20 ;  /* 0x0000001400027c02 */ /* 0x000fee0008000f00 */
.L_x_157:
[----:B-1----:R1:W2:Y:S02]  /*a1a0*/  SYNCS.PHASECHK.TRANS64.TRYWAIT P1, [R2+URZ+0x88], R8 ;  /* 0x00008808020075a7 */ /* 0x0022a400080211ff */
[----:B--2---:R-:W-:Y:S05]  /*a1b0*/  @!P1 NANOSLEEP.SYNCS 0x989680 ;  /* 0x009896800000995d */ /* 0x004fea0003900000 */
[----:B------:R-:W2:Y:S02]  /*a1c0*/  @!P1 SYNCS.PHASECHK.TRANS64 P1, [R2+URZ+0x88], R8 ;  /* 0x00008808020095a7 */ /* 0x000ea400080210ff */
[----:B--2---:R-:W-:Y:S05]  /*a1d0*/  @!P1 BRA `(.L_x_157) ;  /* 0xfffffffc00f09947 */ /* 0x004fea000383ffff */
[----:B------:R-:W-:Y:S05]  /*a1e0*/  BRA `(.L_x_158) ;  /* 0xffffffa800e87947 */ /* 0x000fea000383ffff */
.L_x_70:
[----:B------:R-:W-:Y:S07]  /*a1f0*/  MOV R2, UR20 ;  /* 0x0000001400027c02 */ /* 0x000fee0008000f00 */
.L_x_159:
[----:B-1----:R1:W2:Y:S02]  /*a200*/  SYNCS.PHASECHK.TRANS64.TRYWAIT P1, [R2+URZ+0x90], R8 ;  /* 0x00009008020075a7 */ /* 0x0022a400080211ff */
[----:B--2---:R-:W-:Y:S05]  /*a210*/  @!P1 NANOSLEEP.SYNCS 0x989680 ;  /* 0x009896800000995d */ /* 0x004fea0003900000 */
[----:B------:R-:W2:Y:S02]  /*a220*/  @!P1 SYNCS.PHASECHK.TRANS64 P1, [R2+URZ+0x90], R8 ;  /* 0x00009008020095a7 */ /* 0x000ea400080210ff */
[----:B--2---:R-:W-:Y:S05]  /*a230*/  @!P1 BRA `(.L_x_159) ;  /* 0xfffffffc00f09947 */ /* 0x004fea000383ffff */
[----:B------:R-:W-:Y:S05]  /*a240*/  BRA `(.L_x_160) ;  /* 0xffffffac00307947 */ /* 0x000fea000383ffff */
.L_x_71:
[----:B------:R-:W-:Y:S07]  /*a250*/  MOV R0, UR20 ;  /* 0x0000001400007c02 */ /* 0x000fee0008000f00 */
.L_x_161:
[----:B-1----:R1:W2:Y:S02]  /*a260*/  SYNCS.PHASECHK.TRANS64.TRYWAIT P0, [R0+URZ+0x98], R8 ;  /* 0x00009808000075a7 */ /* 0x0022a400080011ff */
[----:B--2---:R-:W-:Y:S05]  /*a270*/  @!P0 NANOSLEEP.SYNCS 0x989680 ;  /* 0x009896800000895d */ /* 0x004fea0003900000 */
[----:B------:R-:W2:Y:S02]  /*a280*/  @!P0 SYNCS.PHASECHK.TRANS64 P0, [R0+URZ+0x98], R8 ;  /* 0x00009808000085a7 */ /* 0x000ea400080010ff */
[----:B--2---:R-:W-:Y:S05]  /*a290*/  @!P0 BRA `(.L_x_161) ;  /* 0xfffffffc00f08947 */ /* 0x004fea000383ffff */
[----:B------:R-:W-:Y:S05]  /*a2a0*/  BRA `(.L_x_162) ;  /* 0xffffffac00787947 */ /* 0x000fea000383ffff */
.L_x_73:
[----:B------:R-:W-:-:S07]  /*a2b0*/  MOV R0, UR20 ;  /* 0x0000001400007c02 */ /* 0x000fce0008000f00 */
.L_x_163:
[----:B--2---:R2:W3:Y:S02]  /*a2c0*/  SYNCS.PHASECHK.TRANS64.TRYWAIT P0, [R0+URZ+0x80], R2 ;  /* 0x00008002000075a7 */ /* 0x0044e400080011ff */
[----:B---3--:R-:W-:Y:S05]  /*a2d0*/  @!P0 NANOSLEEP.SYNCS 0x989680 ;  /* 0x009896800000895d */ /* 0x008fea0003900000 */
[----:B------:R-:W3:Y:S02]  /*a2e0*/  @!P0 SYNCS.PHASECHK.TRANS64 P0, [R0+URZ+0x80], R2 ;  /* 0x00008002000085a7 */ /* 0x000ee400080010ff */
[----:B---3--:R-:W-:Y:S05]  /*a2f0*/  @!P0 BRA `(.L_x_163) ;  /* 0xfffffffc00f08947 */ /* 0x008fea000383ffff */
[----:B------:R-:W-:Y:S05]  /*a300*/  BRA `(.L_x_164) ;  /* 0xffffffac00dc7947 */ /* 0x000fea000383ffff */
.L_x_74:
[----:B--2---:R-:W-:-:S07]  /*a310*/  MOV R0, UR20 ;  /* 0x0000001400007c02 */ /* 0x004fce0008000f00 */
.L_x_165:
[----:B--2---:R2:W3:Y:S02]  /*a320*/  SYNCS.PHASECHK.TRANS64.TRYWAIT P0, [R0+URZ+0x88], R2 ;  /* 0x00008802000075a7 */ /* 0x0044e400080011ff */
[----:B---3--:R-:W-:Y:S05]  /*a330*/  @!P0 NANOSLEEP.SYNCS 0x989680 ;  /* 0x009896800000895d */ /* 0x008fea0003900000 */
[----:B------:R-:W3:Y:S02]  /*a340*/  @!P0 SYNCS.PHASECHK.TRANS64 P0, [R0+URZ+0x88], R2 ;  /* 0x00008802000085a7 */ /* 0x000ee400080010ff */
[----:B---3--:R-:W-:Y:S05]  /*a350*/  @!P0 BRA `(.L_x_165) ;  /* 0xfffffffc00f08947 */ /* 0x008fea000383ffff */
[----:B------:R-:W-:Y:S05]  /*a360*/  BRA `(.L_x_166) ;  /* 0xffffffac00cc7947 */ /* 0x000fea000383ffff */
.L_x_75:
[----:B--2---:R-:W-:-:S07]  /*a370*/  MOV R0, UR20 ;  /* 0x0000001400007c02 */ /* 0x004fce0008000f00 */
.L_x_167:
[----:B--2---:R2:W3:Y:S02]  /*a380*/  SYNCS.PHASECHK.TRANS64.TRYWAIT P0, [R0+URZ+0x90], R2 ;  /* 0x00009002000075a7 */ /* 0x0044e400080011ff */
[----:B---3--:R-:W-:Y:S05]  /*a390*/  @!P0 NANOSLEEP.SYNCS 0x989680 ;  /* 0x009896800000895d */ /* 0x008fea0003900000 */
[----:B------:R-:W3:Y:S02]  /*a3a0*/  @!P0 SYNCS.PHASECHK.TRANS64 P0, [R0+URZ+0x90], R2 ;  /* 0x00009002000085a7 */ /* 0x000ee400080010ff */
[----:B---3--:R-:W-:Y:S05]  /*a3b0*/  @!P0 BRA `(.L_x_167) ;  /* 0xfffffffc00f08947 */ /* 0x008fea000383ffff */
[----:B------:R-:W-:Y:S05]  /*a3c0*/  BRA `(.L_x_168) ;  /* 0xffffffac00bc7947 */ /* 0x000fea000383ffff */
.L_x_77:
[----:B------:R-:W-:Y:S07]  /*a3d0*/  MOV R0, UR49 ;  /* 0x0000003100007c02 */ /* 0x000fee0008000f00 */
.L_x_169:
[----:B-1----:R1:W2:Y:S02]  /*a3e0*/  SYNCS.PHASECHK.TRANS64.TRYWAIT P0, [R0+URZ+0xb0], R2 ;  /* 0x0000b002000075a7 */ /* 0x0022a400080011ff */
[----:B--2---:R-:W-:Y:S05]  /*a3f0*/  @!P0 NANOSLEEP.SYNCS 0x989680 ;  /* 0x009896800000895d */ /* 0x004fea0003900000 */
[----:B------:R-:W2:Y:S02]  /*a400*/  @!P0 SYNCS.PHASECHK.TRANS64 P0, [R0+URZ+0xb0], R2 ;  /* 0x0000b002000085a7 */ /* 0x000ea400080010ff */
[----:B--2---:R-:W-:Y:S05]  /*a410*/  @!P0 BRA `(.L_x_169) ;  /* 0xfffffffc00f08947 */ /* 0x004fea000383ffff */
[----:B------:R-:W-:Y:S05]  /*a420*/  BRA `(.L_x_170) ;  /* 0xffffffb000947947 */ /* 0x000fea000383ffff */
.L_x_88:
[----:B-1----:R-:W-:Y:S04]  /*a430*/  MOV R2, UR49 ;  /* 0x0000003100027c02 */ /* 0x002fe80008000f00 */
[----:B------:R1:W2:Y:S03]  /*a440*/  SYNCS.PHASECHK.TRANS64.TRYWAIT P1, [R2+URZ+0x60], R3 ;  /* 0x00006003020075a7 */ /* 0x0002a600080211ff */
[----:B--2---:R-:W-:Y:S05]  /*a450*/  @!P1 NANOSLEEP.SYNCS 0x989680 ;  /* 0x009896800000995d */ /* 0x004fea0003900000 */
[----:B------:R-:W2:Y:S02]  /*a460*/  @!P1 SYNCS.PHASECHK.TRANS64 P1, [R2+URZ+0x60], R3 ;  /* 0x00006003020095a7 */ /* 0x000ea400080210ff */
[----:B--2---:R-:W-:Y:S05]  /*a470*/  @!P1 BRA `(.L_x_88) ;  /* 0xfffffffc00ec9947 */ /* 0x004fea000383ffff */
[----:B------:R-:W-:Y:S05]  /*a480*/  BRA `(.L_x_87) ;  /* 0xffffffc000807947 */ /* 0x000fea000383ffff */
.L_x_90:
[----:B-1----:R1:W4:Y:S02]  /*a490*/  SYNCS.PHASECHK.TRANS64.TRYWAIT P0, [R56+URZ+0xc0], R0 ;  /* 0x0000c000380075a7 */ /* 0x00232400080011ff */
[----:B----4-:R-:W-:Y:S05]  /*a4a0*/  @!P0 NANOSLEEP.SYNCS 0x989680 ;  /* 0x009896800000895d */ /* 0x010fea0003900000 */
[----:B------:R-:W4:Y:S02]  /*a4b0*/  @!P0 SYNCS.PHASECHK.TRANS64 P0, [R56+URZ+0xc0], R0 ;  /* 0x0000c000380085a7 */ /* 0x000f2400080010ff */
[----:B----4-:R-:W-:Y:S05]  /*a4c0*/  @!P0 BRA `(.L_x_90) ;  /* 0xfffffffc00f08947 */ /* 0x010fea000383ffff */
[----:B------:R-:W-:Y:S05]  /*a4d0*/  BRA `(.L_x_89) ;  /* 0xffffffc000a87947 */ /* 0x000fea000383ffff */
.L_x_99:
[----:B---3--:R3:W4:Y:S02]  /*a4e0*/  SYNCS.PHASECHK.TRANS64.TRYWAIT P0, [R2+URZ+0x60], R0 ;  /* 0x00006000020075a7 */ /* 0x00872400080011ff */
[----:B----4-:R-:W-:Y:S05]  /*a4f0*/  @!P0 NANOSLEEP.SYNCS 0x989680 ;  /* 0x009896800000895d */ /* 0x010fea0003900000 */
[----:B------:R-:W4:Y:S02]  /*a500*/  @!P0 SYNCS.PHASECHK.TRANS64 P0, [R2+URZ+0x60], R0 ;  /* 0x00006000020085a7 */ /* 0x000f2400080010ff */
[----:B----4-:R-:W-:Y:S05]  /*a510*/  @!P0 BRA `(.L_x_99) ;  /* 0xfffffffc00f08947 */ /* 0x010fea000383ffff */
[----:B------:R-:W-:Y:S05]  /*a520*/  BRA `(.L_x_98) ;  /* 0xffffffcc00907947 */ /* 0x000fea000383ffff */
.L_x_107:
[----:B-1----:R1:W3:Y:S02]  /*a530*/  SYNCS.PHASECHK.TRANS64.TRYWAIT P0, [R6+URZ+0x60], R5 ;  /* 0x00006005060075a7 */ /* 0x0022e400080011ff */
[----:B---3--:R-:W-:Y:S05]  /*a540*/  @!P0 NANOSLEEP.SYNCS 0x989680 ;  /* 0x009896800000895d */ /* 0x008fea0003900000 */
[----:B------:R-:W3:Y:S02]  /*a550*/  @!P0 SYNCS.PHASECHK.TRANS64 P0, [R6+URZ+0x60], R5 ;  /* 0x00006005060085a7 */ /* 0x000ee400080010ff */
[----:B---3--:R-:W-:Y:S05]  /*a560*/  @!P0 BRA `(.L_x_107) ;  /* 0xfffffffc00f08947 */ /* 0x008fea000383ffff */
[----:B------:R-:W-:Y:S05]  /*a570*/  BRA `(.L_x_106) ;  /* 0xffffffd8009c7947 */ /* 0x000fea000383ffff */
.L_x_115:
[----:B---3--:R3:W4:Y:S02]  /*a580*/  SYNCS.PHASECHK.TRANS64.TRYWAIT P0, [R2+URZ+0x60], R5 ;  /* 0x00006005020075a7 */ /* 0x00872400080011ff */
[----:B----4-:R-:W-:Y:S05]  /*a590*/  @!P0 NANOSLEEP.SYNCS 0x989680 ;  /* 0x009896800000895d */ /* 0x010fea0003900000 */
[----:B------:R-:W4:Y:S02]  /*a5a0*/  @!P0 SYNCS.PHASECHK.TRANS64 P0, [R2+URZ+0x60], R5 ;  /* 0x00006005020085a7 */ /* 0x000f2400080010ff */
[----:B----4-:R-:W-:Y:S05]  /*a5b0*/  @!P0 BRA `(.L_x_115) ;  /* 0xfffffffc00f08947 */ /* 0x010fea000383ffff */
[----:B------:R-:W-:Y:S05]  /*a5c0*/  BRA `(.L_x_114) ;  /* 0xffffffe400a47947 */ /* 0x000fea000383ffff */
        .weak           $__internal_0_$__cuda_sm10x_tcgen05_guardrail_trap_col_being_dealloced_not_returned_by_alloc
        .type           $__internal_0_$__cuda_sm10x_tcgen05_guardrail_trap_col_being_dealloced_not_returned_by_alloc,@function
        .size           $__internal_0_$__cuda_sm10x_tcgen05_guardrail_trap_col_being_dealloced_not_returned_by_alloc,($__internal_1_$__cuda_sm10x_tcgen05_guardrail_trap_phase_invalid_during_alloc - $__internal_0_$__cuda_sm10x_tcgen05_guardrail_trap_col_being_dealloced_not_returned_by_alloc)
$__internal_0_$__cuda_sm10x_tcgen05_guardrail_trap_col_being_dealloced_not_returned_by_alloc:
[----:B------:R-:W-:Y:S05]  /*a5d0*/  BPT.TRAP 0x1 ;  /* 0x000000040000795c */ /* 0x000fea0000300000 */
[----:B------:R-:W-:-:S04]  /*a5e0*/  HFMA2 R3, -RZ, RZ, 0, 0 ;  /* 0x00000000ff037431 */ /* 0x000fc800000001ff */
[----:B------:R-:W-:Y:S05]  /*a5f0*/  RET.REL.NODEC R2 `(_ZN7cutlass13device_kernelINS_4conv6kernel13ConvUniversalINS1_16ConvProblemShapeILNS1_8OperatorE1ELi3EEENS1_10collective14CollectiveConvINS1_47MainloopSm100TmaUmmaWarpSpecializedImplicitGemmILS5_1ELi6ELi3ELi1ELi2EN4cute5tupleIJNSA_1CILi1EEESD_SD_EEEEENSB_IJNSC_ILi128EEESG_NSB_IJNSC_ILi64EEEEEEEEENS_6half_tESK_NSA_8TiledMMAINSA_8MMA_AtomIJNSA_20SM100_MMA_F16BF16_SSISK_SK_fLi128ELi128ELNSA_4UMMA5MajorE0ELSP_1ELNSO_7ScaleInE0ELSQ_0EEEEEENSA_6LayoutISE_NSB_IJNSC_ILi0EEESU_SU_EEEEENSB_IJNSA_10UnderscoreESX_SX_EEEEENS7_6detail27Sm100ImplicitGemmTileTraitsINSA_20SM90_TMA_LOAD_IM2COLENSA_14ComposedLayoutINSA_7SwizzleILi3ELi4ELi3EEENSA_18smem_ptr_flag_bitsILi16EEENST_INSB_IJNSC_ILi8EEESH_EEENSB_IJSH_SD_EEEEEEEvEENS11_INSA_13SM90_TMA_LOADENS13_IS15_S17_NST_INSB_IJSH_S18_EEENSB_IJSD_SH_EEEEEEEvEEEENS_8epilogue10collective18CollectiveEpilogueINS1L_23Sm100TmaWarpSpecializedILi4ELi2ELi32ELb1ELb0EEEJSJ_NSB_IJNST_ISG_SD_EENST_INSC_ILi32EEESD_EEEEESK_NSB_IJNSB_IJllllEEESD_SU_EEESK_S1V_NS1L_6fusion15FusionCallbacksIS1P_NS1W_17LinearCombinationISK_fSK_fLNS_15FloatRoundStyleE2EEESJ_S1T_JEEENSA_5SM1004TMEM4LOAD26SM100_TMEM_LOAD_32dp32b32xES12_NS13_INS14_ILi2ELi4ELi3EEES17_NST_INSB_IJS18_S1R_EEENSB_IJS1R_SD_EEEEEEENSA_39AutoVectorizingCopyWithAssumedAlignmentILi128EEENSA_21SM90_TMA_STORE_IM2COLES2A_S2C_S2C_EEEvvEEEEvNT_6ParamsE) ;  /* 0xffffff5802807950 */ /* 0x000fea0003c3ffff */
        .weak           $__internal_1_$__cuda_sm10x_tcgen05_guardrail_trap_phase_invalid_during_alloc
        .type           $__internal_1_$__cuda_sm10x_tcgen05_guardrail_trap_phase_invalid_during_alloc,@function
        .size           $__internal_1_$__cuda_sm10x_tcgen05_guardrail_trap_phase_invalid_during_alloc,($__internal_2_$__cuda_sm10x_tcgen05_guardrail_trap_unallocated_columns_being_dealloced - $__internal_1_$__cuda_sm10x_tcgen05_guardrail_trap_phase_invalid_during_alloc)
$__internal_1_$__cuda_sm10x_tcgen05_guardrail_trap_phase_invalid_during_alloc:
[----:B------:R-:W-:Y:S05]  /*a600*/  BPT.TRAP 0x1 ;  /* 0x000000040000795c */ /* 0x000fea0000300000 */
[----:B------:R-:W-:-:S04]  /*a610*/  MOV R3, 0x0 ;  /* 0x0000000000037802 */ /* 0x000fc80000000f00 */
[----:B------:R-:W-:Y:S05]  /*a620*/  RET.REL.NODEC R2 `(_ZN7cutlass13device_kernelINS_4conv6kernel13ConvUniversalINS1_16ConvProblemShapeILNS1_8OperatorE1ELi3EEENS1_10collective14CollectiveConvINS1_47MainloopSm100TmaUmmaWarpSpecializedImplicitGemmILS5_1ELi6ELi3ELi1ELi2EN4cute5tupleIJNSA_1CILi1EEESD_SD_EEEEENSB_IJNSC_ILi128EEESG_NSB_IJNSC_ILi64EEEEEEEEENS_6half_tESK_NSA_8TiledMMAINSA_8MMA_AtomIJNSA_20SM100_MMA_F16BF16_SSISK_SK_fLi128ELi128ELNSA_4UMMA5MajorE0ELSP_1ELNSO_7ScaleInE0ELSQ_0EEEEEENSA_6LayoutISE_NSB_IJNSC_ILi0EEESU_SU_EEEEENSB_IJNSA_10UnderscoreESX_SX_EEEEENS7_6detail27Sm100ImplicitGemmTileTraitsINSA_20SM90_TMA_LOAD_IM2COLENSA_14ComposedLayoutINSA_7SwizzleILi3ELi4ELi3EEENSA_18smem_ptr_flag_bitsILi16EEENST_INSB_IJNSC_ILi8EEESH_EEENSB_IJSH_SD_EEEEEEEvEENS11_INSA_13SM90_TMA_LOADENS13_IS15_S17_NST_INSB_IJSH_S18_EEENSB_IJSD_SH_EEEEEEEvEEEENS_8epilogue10collective18CollectiveEpilogueINS1L_23Sm100TmaWarpSpecializedILi4ELi2ELi32ELb1ELb0EEEJSJ_NSB_IJNST_ISG_SD_EENST_INSC_ILi32EEESD_EEEEESK_NSB_IJNSB_IJllllEEESD_SU_EEESK_S1V_NS1L_6fusion15FusionCallbacksIS1P_NS1W_17LinearCombinationISK_fSK_fLNS_15FloatRoundStyleE2EEESJ_S1T_JEEENSA_5SM1004TMEM4LOAD26SM100_TMEM_LOAD_32dp32b32xES12_NS13_INS14_ILi2ELi4ELi3EEES17_NST_INSB_IJS18_S1R_EEENSB_IJS1R_SD_EEEEEEENSA_39AutoVectorizingCopyWithAssumedAlignmentILi128EEENSA_21SM90_TMA_STORE_IM2COLES2A_S2C_S2C_EEEvvEEEEvNT_6ParamsE) ;  /* 0xffffff5802747950 */ /* 0x000fea0003c3ffff */
        .weak           $__internal_2_$__cuda_sm10x_tcgen05_guardrail_trap_unallocated_columns_being_dealloced
        .type           $__internal_2_$__cuda_sm10x_tcgen05_guardrail_trap_unallocated_columns_being_dealloced,@function
        .size           $__internal_2_$__cuda_sm10x_tcgen05_guardrail_trap_unallocated_columns_being_dealloced,(.L_x_172 - $__internal_2_$__cuda_sm10x_tcgen05_guardrail_trap_unallocated_columns_being_dealloced)
$__internal_2_$__cuda_sm10x_tcgen05_guardrail_trap_unallocated_columns_being_dealloced:
[----:B------:R-:W-:Y:S05]  /*a630*/  BPT.TRAP 0x1 ;  /* 0x000000040000795c */ /* 0x000fea0000300000 */
[----:B------:R-:W-:-:S04]  /*a640*/  HFMA2 R3, -RZ, RZ, 0, 0 ;  /* 0x00000000ff037431 */ /* 0x000fc800000001ff */
[----:B------:R-:W-:Y:S05]  /*a650*/  RET.REL.NODEC R2 `(_ZN7cutlass13device_kernelINS_4conv6kernel13ConvUniversalINS1_16ConvProblemShapeILNS1_8OperatorE1ELi3EEENS1_10collective14CollectiveConvINS1_47MainloopSm100TmaUmmaWarpSpecializedImplicitGemmILS5_1ELi6ELi3ELi1ELi2EN4cute5tupleIJNSA_1CILi1EEESD_SD_EEEEENSB_IJNSC_ILi128EEESG_NSB_IJNSC_ILi64EEEEEEEEENS_6half_tESK_NSA_8TiledMMAINSA_8MMA_AtomIJNSA_20SM100_MMA_F16BF16_SSISK_SK_fLi128ELi128ELNSA_4UMMA5MajorE0ELSP_1ELNSO_7ScaleInE0ELSQ_0EEEEEENSA_6LayoutISE_NSB_IJNSC_ILi0EEESU_SU_EEEEENSB_IJNSA_10UnderscoreESX_SX_EEEEENS7_6detail27Sm100ImplicitGemmTileTraitsINSA_20SM90_TMA_LOAD_IM2COLENSA_14ComposedLayoutINSA_7SwizzleILi3ELi4ELi3EEENSA_18smem_ptr_flag_bitsILi16EEENST_INSB_IJNSC_ILi8EEESH_EEENSB_IJSH_SD_EEEEEEEvEENS11_INSA_13SM90_TMA_LOADENS13_IS15_S17_NST_INSB_IJSH_S18_EEENSB_IJSD_SH_EEEEEEEvEEEENS_8epilogue10collective18CollectiveEpilogueINS1L_23Sm100TmaWarpSpecializedILi4ELi2ELi32ELb1ELb0EEEJSJ_NSB_IJNST_ISG_SD_EENST_INSC_ILi32EEESD_EEEEESK_NSB_IJNSB_IJllllEEESD_SU_EEESK_S1V_NS1L_6fusion15FusionCallbacksIS1P_NS1W_17LinearCombinationISK_fSK_fLNS_15FloatRoundStyleE2EEESJ_S1T_JEEENSA_5SM1004TMEM4LOAD26SM100_TMEM_LOAD_32dp32b32xES12_NS13_INS14_ILi2ELi4ELi3EEES17_NST_INSB_IJS18_S1R_EEENSB_IJS1R_SD_EEEEEEENSA_39AutoVectorizingCopyWithAssumedAlignmentILi128EEENSA_21SM90_TMA_STORE_IM2COLES2A_S2C_S2C_EEEvvEEEEvNT_6ParamsE) ;  /* 0xffffff5802687950 */ /* 0x000fea0003c3ffff */
.L_x_171:
[----:B------:R-:W-:-:S00]  /*a660*/  BRA `(.L_x_171) ;  /* 0xfffffffc00fc7947 */ /* 0x000fc0000383ffff */
[----:B------:R-:W-:-:S00]  /*a670*/  NOP ;  /* 0x0000000000007918 */ /* 0x000fc00000000000 */
        /* <DEDUP_REMOVED lines=8> */
.L_x_172:


//--------------------- .nv.global.init           --------------------------
	.section	.nv.global.init,"aw",@progbits
.nv.global.init:
	.type		$str$29,@object
	.size		$str$29,($str$30 - $str$29)
$str$29:
        /*0000*/ 	.byte	0x28, 0x61, 0x64, 0x64, 0x72, 0x65, 0x73, 0x73, 0x20, 0x26, 0x20, 0x6d, 0x61, 0x73, 0x6b, 0x29
        /*0010*/ 	.byte	0x20, 0x3d, 0x3d, 0x20, 0x30, 0x00
	.type		$str$30,@object
	.size		$str$30,($str$28 - $str$30)
$str$30:
        /*0016*/ 	.byte	0x2f, 0x74, 0x6d, 0x70, 0x2f, 0x63, 0x75, 0x74, 0x6c, 0x61, 0x73, 0x73, 0x5f, 0x73, 0x77, 0x65
        /*0026*/ 	.byte	0x65, 0x70, 0x5f, 0x73, 0x72, 0x63, 0x2f, 0x69, 0x6e, 0x63, 0x6c, 0x75, 0x64, 0x65, 0x2f, 0x63
        /*0036*/ 	.byte	0x75, 0x74, 0x65, 0x2f, 0x70, 0x6f, 0x69, 0x6e, 0x74, 0x65, 0x72, 0x5f, 0x66, 0x6c, 0x61, 0x67
        /*0046*/ 	.byte	0x67, 0x65, 0x64, 0x2e, 0x68, 0x70, 0x70, 0x00
	.type		$str$28,@object
	.size		$str$28,($str$27 - $str$28)
$str$28:
        /*004e*/ 	.byte	0x2f, 0x74, 0x6d, 0x70, 0x2f, 0x63, 0x75, 0x74, 0x6c, 0x61, 0x73, 0x73, 0x5f, 0x73, 0x77, 0x65
        /*005e*/ 	.byte	0x65, 0x70, 0x5f, 0x73, 0x72, 0x63, 0x2f, 0x69, 0x6e, 0x63, 0x6c, 0x75, 0x64, 0x65, 0x2f, 0x63
        /*006e*/ 	.byte	0x75, 0x74, 0x65, 0x2f, 0x61, 0x74, 0x6f, 0x6d, 0x2f, 0x63, 0x6f, 0x70, 0x79, 0x5f, 0x74, 0x72
        /*007e*/ 	.byte	0x61, 0x69, 0x74, 0x73, 0x5f, 0x73, 0x6d, 0x31, 0x30, 0x30, 0x2e, 0x68, 0x70, 0x70, 0x00
	.type		$str$27,@object
	.size		$str$27,(__unnamed_1 - $str$27)
$str$27:
        /*008d*/ 	.byte	0x28, 0x28, 0x75, 0x69, 0x6e, 0x74, 0x33, 0x32, 0x5f, 0x74, 0x28, 0x74, 0x68, 0x72, 0x65, 0x61
        /*009d*/ 	.byte	0x64, 0x49, 0x64, 0x78, 0x2e, 0x78, 0x29, 0x20, 0x2f, 0x20, 0x33, 0x32, 0x29, 0x20, 0x25, 0x20
        /*00ad*/ 	.byte	0x34, 0x29, 0x20, 0x3d, 0x3d, 0x20, 0x28, 0x28, 0x28, 0x74, 0x6d, 0x65, 0x6d, 0x5f, 0x61, 0x64
        /*00bd*/ 	.byte	0x64, 0x72, 0x20, 0x3e, 0x3e, 0x20, 0x31, 0x36, 0x29, 0x20, 0x2f, 0x20, 0x33, 0x32, 0x29, 0x20
        /*00cd*/ 	.byte	0x25, 0x20, 0x34, 0x29, 0x00
	.type		__unnamed_1,@object
	.size		__unnamed_1,(__unnamed_2 - __unnamed_1)
__unnamed_1:
        /*00d2*/ 	.byte	0x61, 0x75, 0x74, 0x6f, 0x20, 0x63, 0x75, 0x74, 0x65, 0x3a, 0x3a, 0x61, 0x73, 0x5f, 0x70, 0x6f
        /* <DEDUP_REMOVED lines=24> */
        /*0262*/ 	.byte	0x3e, 0x3e, 0x3e, 0x3e, 0x5d, 0x00
	.type		__unnamed_2,@object
	.size		__unnamed_2,(.L_2 - __unnamed_2)
__unnamed_2:
        /* <DEDUP_REMOVED lines=42> */
        /*0508*/ 	.byte	0x3e, 0x3e, 0x5d, 0x00
.L_2:


//--------------------- .nv.shared._ZN7cutlass13device_kernelINS_4conv6kernel13ConvUniversalINS1_16ConvProblemShapeILNS1_8OperatorE1ELi3EEENS1_10collective14CollectiveConvINS1_47MainloopSm100TmaUmmaWarpSpecializedImplicitGemmILS5_1ELi6ELi3ELi1ELi2EN4cute5tupleIJNSA_1CILi1EEESD_SD_EEEEENSB_IJNSC_ILi128EEESG_NSB_IJNSC_ILi64EEEEEEEEENS_6half_tESK_NSA_8TiledMMAINSA_8MMA_AtomIJNSA_20SM100_MMA_F16BF16_SSISK_SK_fLi128ELi128ELNSA_4UMMA5MajorE0ELSP_1ELNSO_7ScaleInE0ELSQ_0EEEEEENSA_6LayoutISE_NSB_IJNSC_ILi0EEESU_SU_EEEEENSB_IJNSA_10UnderscoreESX_SX_EEEEENS7_6detail27Sm100ImplicitGemmTileTraitsINSA_20SM90_TMA_LOAD_IM2COLENSA_14ComposedLayoutINSA_7SwizzleILi3ELi4ELi3EEENSA_18smem_ptr_flag_bitsILi16EEENST_INSB_IJNSC_ILi8EEESH_EEENSB_IJSH_SD_EEEEEEEvEENS11_INSA_13SM90_TMA_LOADENS13_IS15_S17_NST_INSB_IJSH_S18_EEENSB_IJSD_SH_EEEEEEEvEEEENS_8epilogue10collective18CollectiveEpilogueINS1L_23Sm100TmaWarpSpecializedILi4ELi2ELi32ELb1ELb0EEEJSJ_NSB_IJNST_ISG_SD_EENST_INSC_ILi32EEESD_EEEEESK_NSB_IJNSB_IJllllEEESD_SU_EEESK_S1V_NS1L_6fusion15FusionCallbacksIS1P_NS1W_17LinearCombinationISK_fSK_fLNS_15FloatRoundStyleE2EEESJ_S1T_JEEENSA_5SM1004TMEM4LOAD26SM100_TMEM_LOAD_32dp32b32xES12_NS13_INS14_ILi2ELi4ELi3EEES17_NST_INSB_IJS18_S1R_EEENSB_IJS1R_SD_EEEEEEENSA_39AutoVectorizingCopyWithAssumedAlignmentILi128EEENSA_21SM90_TMA_STORE_IM2COLES2A_S2C_S2C_EEEvvEEEEvNT_6ParamsE --------------------------
	.section	.nv.shared._ZN7cutlass13device_kernelINS_4conv6kernel13ConvUniversalINS1_16ConvProblemShapeILNS1_8OperatorE1ELi3EEENS1_10collective14CollectiveConvINS1_47MainloopSm100TmaUmmaWarpSpecializedImplicitGemmILS5_1ELi6ELi3ELi1ELi2EN4cute5tupleIJNSA_1CILi1EEESD_SD_EEEEENSB_IJNSC_ILi128EEESG_NSB_IJNSC_ILi64EEEEEEEEENS_6half_tESK_NSA_8TiledMMAINSA_8MMA_AtomIJNSA_20SM100_MMA_F16BF16_SSISK_SK_fLi128ELi128ELNSA_4UMMA5MajorE0ELSP_1ELNSO_7ScaleInE0ELSQ_0EEEEEENSA_6LayoutISE_NSB_IJNSC_ILi0EEESU_SU_EEEEENSB_IJNSA_10UnderscoreESX_SX_EEEEENS7_6detail27Sm100ImplicitGemmTileTraitsINSA_20SM90_TMA_LOAD_IM2COLENSA_14ComposedLayoutINSA_7SwizzleILi3ELi4ELi3EEENSA_18smem_ptr_flag_bitsILi16EEENST_INSB_IJNSC_ILi8EEESH_EEENSB_IJSH_SD_EEEEEEEvEENS11_INSA_13SM90_TMA_LOADENS13_IS15_S17_NST_INSB_IJSH_S18_EEENSB_IJSD_SH_EEEEEEEvEEEENS_8epilogue10collective18CollectiveEpilogueINS1L_23Sm100TmaWarpSpecializedILi4ELi2ELi32ELb1ELb0EEEJSJ_NSB_IJNST_ISG_SD_EENST_INSC_ILi32EEESD_EEEEESK_NSB_IJNSB_IJllllEEESD_SU_EEESK_S1V_NS1L_6fusion15FusionCallbacksIS1P_NS1W_17LinearCombinationISK_fSK_fLNS_15FloatRoundStyleE2EEESJ_S1T_JEEENSA_5SM1004TMEM4LOAD26SM100_TMEM_LOAD_32dp32b32xES12_NS13_INS14_ILi2ELi4ELi3EEES17_NST_INSB_IJS18_S1R_EEENSB_IJS1R_SD_EEEEEEENSA_39AutoVectorizingCopyWithAssumedAlignmentILi128EEENSA_21SM90_TMA_STORE_IM2COLES2A_S2C_S2C_EEEvvEEEEvNT_6ParamsE,"aw",@nobits
	.sectionflags	@""
	.align	16
	.zero		1024


//--------------------- .nv.shared.reserved.0     --------------------------
	.section	.nv.shared.reserved.0,"aw",@nobits
	.weak		__nv_reservedSMEM_offset_0_alias
	.size		__nv_reservedSMEM_offset_0_alias, 0, 64
	.other		__nv_reservedSMEM_offset_0_alias,@"STO_CUDA_RESERVED_SHARED STV_DEFAULT"
__nv_reservedSMEM_offset_0_alias:
	.zero		0
.nv.shared.reserved.0:
	.zero		64
	.weak		__nv_reservedSMEM_tcgen05_partition
	.type		__nv_reservedSMEM_tcgen05_partition,@object
	.size		__nv_reservedSMEM_tcgen05_partition,(.L_0 - __nv_reservedSMEM_tcgen05_partition)
__nv_reservedSMEM_tcgen05_partition:
	.zero		32
.L_0:


//--------------------- .nv.global                --------------------------
	.section	.nv.global,"aw",@nobits
.nv.global:
	.type		_ZN39_INTERNAL_dd8b291b_4_k_cu_a96ed766_31434cute1_E,@object
	.size		_ZN39_INTERNAL_dd8b291b_4_k_cu_a96ed766_31434cute1_E,(_ZN39_INTERNAL_dd8b291b_4_k_cu_a96ed766_31434cuda3std3__45__cpo6cbeginE - _ZN39_INTERNAL_dd8b291b_4_k_cu_a96ed766_31434cute1_E)
_ZN39_INTERNAL_dd8b291b_4_k_cu_a96ed766_31434cute1_E:
	.zero		1
	.type		_ZN39_INTERNAL_dd8b291b_4_k_cu_a96ed766_31434cuda3std3__45__cpo6cbeginE,@object
	.size		_ZN39_INTERNAL_dd8b291b_4_k_cu_a96ed766_31434cuda3std3__45__cpo6cbeginE,(_ZN39_INTERNAL_dd8b291b_4_k_cu_a96ed766_31434cuda3std3__48in_placeE - _ZN39_INTERNAL_dd8b291b_4_k_cu_a96ed766_31434cuda3std3__45__cpo6cbeginE)
_ZN39_INTERNAL_dd8b291b_4_k_cu_a96ed766_31434cuda3std3__45__cpo6cbeginE:
	.zero		1
	.type		_ZN39_INTERNAL_dd8b291b_4_k_cu_a96ed766_31434cuda3std3__48in_placeE,@object
	.size		_ZN39_INTERNAL_dd8b291b_4_k_cu_a96ed766_31434cuda3std3__48in_placeE,(_ZN39_INTERNAL_dd8b291b_4_k_cu_a96ed766_31434cuda3std6ranges3__45__cpo9iter_moveE - _ZN39_INTERNAL_dd8b291b_4_k_cu_a96ed766_31434cuda3std3__48in_placeE)
_ZN39_INTERNAL_dd8b291b_4_k_cu_a96ed766_31434cuda3std3__48in_placeE:
	.zero		1
	.type		_ZN39_INTERNAL_dd8b291b_4_k_cu_a96ed766_31434cuda3std6ranges3__45__cpo9iter_moveE,@object
	.size		_ZN39_INTERNAL_dd8b291b_4_k_cu_a96ed766_31434cuda3std6ranges3__45__cpo9iter_moveE,(_ZN39_INTERNAL_dd8b291b_4_k_cu_a96ed766_31434cuda3std3__45__cpo5beginE - _ZN39_INTERNAL_dd8b291b_4_k_cu_a96ed766_31434cuda3std6ranges3__45__cpo9iter_moveE)
_ZN39_INTERNAL_dd8b291b_4_k_cu_a96ed766_31434cuda3std6ranges3__45__cpo9iter_moveE:
	.zero		1
	.type		_ZN39_INTERNAL_dd8b291b_4_k_cu_a96ed766_31434cuda3std3__45__cpo5beginE,@object
	.size		_ZN39_INTERNAL_dd8b291b_4_k_cu_a96ed766_31434cuda3std3__45__cpo5beginE,(_ZN39_INTERNAL_dd8b291b_4_k_cu_a96ed766_31434cuda3std3__441_GLOBAL__N__dd8b291b_4_k_cu_a96ed766_31436ignoreE - _ZN39_INTERNAL_dd8b291b_4_k_cu_a96ed766_31434cuda3std3__45__cpo5beginE)
_ZN39_INTERNAL_dd8b291b_4_k_cu_a96ed766_31434cuda3std3__45__cpo5beginE:
	.zero		1
	.type		_ZN39_INTERNAL_dd8b291b_4_k_cu_a96ed766_31434cuda3std3__441_GLOBAL__N__dd8b291b_4_k_cu_a96ed766_31436ignoreE,@object
	.size		_ZN39_INTERNAL_dd8b291b_4_k_cu_a96ed766_31434cuda3std3__441_GLOBAL__N__dd8b291b_4_k_cu_a96ed766_31436ignoreE,(_ZN39_INTERNAL_dd8b291b_4_k_cu_a96ed766_31434cute7productE - _ZN39_INTERNAL_dd8b291b_4_k_cu_a96ed766_31434cuda3std3__441_GLOBAL__N__dd8b291b_4_k_cu_a96ed766_31436ignoreE)
_ZN39_INTERNAL_dd8b291b_4_k_cu_a96ed766_31434cuda3std3__441_GLOBAL__N__dd8b291b_4_k_cu_a96ed766_31436ignoreE:
	.zero		1
	.type		_ZN39_INTERNAL_dd8b291b_4_k_cu_a96ed766_31434cute7productE,@object
	.size		_ZN39_INTERNAL_dd8b291b_4_k_cu_a96ed766_31434cute7productE,(_ZN39_INTERNAL_dd8b291b_4_k_cu_a96ed766_31434cuda3std3__45__cpo3endE - _ZN39_INTERNAL_dd8b291b_4_k_cu_a96ed766_31434cute7productE)
_ZN39_INTERNAL_dd8b291b_4_k_cu_a96ed766_31434cute7productE:
	.zero		1
	.type		_ZN39_INTERNAL_dd8b291b_4_k_cu_a96ed766_31434cuda3std3__45__cpo3endE,@object
	.size		_ZN39_INTERNAL_dd8b291b_4_k_cu_a96ed766_31434cuda3std3__45__cpo3endE,(_ZN39_INTERNAL_dd8b291b_4_k_cu_a96ed766_31434cuda3std3__419piecewise_constructE - _ZN39_INTERNAL_dd8b291b_4_k_cu_a96ed766_31434cuda3std3__45__cpo3endE)
_ZN39_INTERNAL_dd8b291b_4_k_cu_a96ed766_31434cuda3std3__45__cpo3endE:
	.zero		1
	.type		_ZN39_INTERNAL_dd8b291b_4_k_cu_a96ed766_31434cuda3std3__419piecewise_constructE,@object
	.size		_ZN39_INTERNAL_dd8b291b_4_k_cu_a96ed766_31434cuda3std3__419piecewise_constructE,(_ZN39_INTERNAL_dd8b291b_4_k_cu_a96ed766_31434cuda3std3__45__cpo4cendE - _ZN39_INTERNAL_dd8b291b_4_k_cu_a96ed766_31434cuda3std3__419piecewise_constructE)
_ZN39_INTERNAL_dd8b291b_4_k_cu_a96ed766_31434cuda3std3__419piecewise_constructE:
	.zero		1
	.type		_ZN39_INTERNAL_dd8b291b_4_k_cu_a96ed766_31434cuda3std3__45__cpo4cendE,@object
	.size		_ZN39_INTERNAL_dd8b291b_4_k_cu_a96ed766_31434cuda3std3__45__cpo4cendE,(_ZN39_INTERNAL_dd8b291b_4_k_cu_a96ed766_31434cuda3std6ranges3__45__cpo4swapE - _ZN39_INTERNAL_dd8b291b_4_k_cu_a96ed766_31434cuda3std3__45__cpo4cendE)
_ZN39_INTERNAL_dd8b291b_4_k_cu_a96ed766_31434cuda3std3__45__cpo4cendE:
	.zero		1
	.type		_ZN39_INTERNAL_dd8b291b_4_k_cu_a96ed766_31434cuda3std6ranges3__45__cpo4swapE,@object
	.size		_ZN39_INTERNAL_dd8b291b_4_k_cu_a96ed766_31434cuda3std6ranges3__45__cpo4swapE,(.L_10 - _ZN39_INTERNAL_dd8b291b_4_k_cu_a96ed766_31434cuda3std6ranges3__45__cpo4swapE)
_ZN39_INTERNAL_dd8b291b_4_k_cu_a96ed766_31434cuda3std6ranges3__45__cpo4swapE:
	.zero		1
.L_10:


//--------------------- .nv.constant0._ZN7cutlass13device_kernelINS_4conv6kernel13ConvUniversalINS1_16ConvProblemShapeILNS1_8OperatorE1ELi3EEENS1_10collective14CollectiveConvINS1_47MainloopSm100TmaUmmaWarpSpecializedImplicitGemmILS5_1ELi6ELi3ELi1ELi2EN4cute5tupleIJNSA_1CILi1EEESD_SD_EEEEENSB_IJNSC_ILi128EEESG_NSB_IJNSC_ILi64EEEEEEEEENS_6half_tESK_NSA_8TiledMMAINSA_8MMA_AtomIJNSA_20SM100_MMA_F16BF16_SSISK_SK_fLi128ELi128ELNSA_4UMMA5MajorE0ELSP_1ELNSO_7ScaleInE0ELSQ_0EEEEEENSA_6LayoutISE_NSB_IJNSC_ILi0EEESU_SU_EEEEENSB_IJNSA_10UnderscoreESX_SX_EEEEENS7_6detail27Sm100ImplicitGemmTileTraitsINSA_20SM90_TMA_LOAD_IM2COLENSA_14ComposedLayoutINSA_7SwizzleILi3ELi4ELi3EEENSA_18smem_ptr_flag_bitsILi16EEENST_INSB_IJNSC_ILi8EEESH_EEENSB_IJSH_SD_EEEEEEEvEENS11_INSA_13SM90_TMA_LOADENS13_IS15_S17_NST_INSB_IJSH_S18_EEENSB_IJSD_SH_EEEEEEEvEEEENS_8epilogue10collective18CollectiveEpilogueINS1L_23Sm100TmaWarpSpecializedILi4ELi2ELi32ELb1ELb0EEEJSJ_NSB_IJNST_ISG_SD_EENST_INSC_ILi32EEESD_EEEEESK_NSB_IJNSB_IJllllEEESD_SU_EEESK_S1V_NS1L_6fusion15FusionCallbacksIS1P_NS1W_17LinearCombinationISK_fSK_fLNS_15FloatRoundStyleE2EEESJ_S1T_JEEENSA_5SM1004TMEM4LOAD26SM100_TMEM_LOAD_32dp32b32xES12_NS13_INS14_ILi2ELi4ELi3EEES17_NST_INSB_IJS18_S1R_EEENSB_IJS1R_SD_EEEEEEENSA_39AutoVectorizingCopyWithAssumedAlignmentILi128EEENSA_21SM90_TMA_STORE_IM2COLES2A_S2C_S2C_EEEvvEEEEvNT_6ParamsE --------------------------
	.section	.nv.constant0._ZN7cutlass13device_kernelINS_4conv6kernel13ConvUniversalINS1_16ConvProblemShapeILNS1_8OperatorE1ELi3EEENS1_10collective14CollectiveConvINS1_47MainloopSm100TmaUmmaWarpSpecializedImplicitGemmILS5_1ELi6ELi3ELi1ELi2EN4cute5tupleIJNSA_1CILi1EEESD_SD_EEEEENSB_IJNSC_ILi128EEESG_NSB_IJNSC_ILi64EEEEEEEEENS_6half_tESK_NSA_8TiledMMAINSA_8MMA_AtomIJNSA_20SM100_MMA_F16BF16_SSISK_SK_fLi128ELi128ELNSA_4UMMA5MajorE0ELSP_1ELNSO_7ScaleInE0ELSQ_0EEEEEENSA_6LayoutISE_NSB_IJNSC_ILi0EEESU_SU_EEEEENSB_IJNSA_10UnderscoreESX_SX_EEEEENS7_6detail27Sm100ImplicitGemmTileTraitsINSA_20SM90_TMA_LOAD_IM2COLENSA_14ComposedLayoutINSA_7SwizzleILi3ELi4ELi3EEENSA_18smem_ptr_flag_bitsILi16EEENST_INSB_IJNSC_ILi8EEESH_EEENSB_IJSH_SD_EEEEEEEvEENS11_INSA_13SM90_TMA_LOADENS13_IS15_S17_NST_INSB_IJSH_S18_EEENSB_IJSD_SH_EEEEEEEvEEEENS_8epilogue10collective18CollectiveEpilogueINS1L_23Sm100TmaWarpSpecializedILi4ELi2ELi32ELb1ELb0EEEJSJ_NSB_IJNST_ISG_SD_EENST_INSC_ILi32EEESD_EEEEESK_NSB_IJNSB_IJllllEEESD_SU_EEESK_S1V_NS1L_6fusion15FusionCallbacksIS1P_NS1W_17LinearCombinationISK_fSK_fLNS_15FloatRoundStyleE2EEESJ_S1T_JEEENSA_5SM1004TMEM4LOAD26SM100_TMEM_LOAD_32dp32b32xES12_NS13_INS14_ILi2ELi4ELi3EEES17_NST_INSB_IJS18_S1R_EEENSB_IJS1R_SD_EEEEEEENSA_39AutoVectorizingCopyWithAssumedAlignmentILi128EEENSA_21SM90_TMA_STORE_IM2COLES2A_S2C_S2C_EEEvvEEEEvNT_6ParamsE,"a",@progbits
	.sectionflags	@""
	.align	4
.nv.constant0._ZN7cutlass13device_kernelINS_4conv6kernel13ConvUniversalINS1_16ConvProblemShapeILNS1_8OperatorE1ELi3EEENS1_10collective14CollectiveConvINS1_47MainloopSm100TmaUmmaWarpSpecializedImplicitGemmILS5_1ELi6ELi3ELi1ELi2EN4cute5tupleIJNSA_1CILi1EEESD_SD_EEEEENSB_IJNSC_ILi128EEESG_NSB_IJNSC_ILi64EEEEEEEEENS_6half_tESK_NSA_8TiledMMAINSA_8MMA_AtomIJNSA_20SM100_MMA_F16BF16_SSISK_SK_fLi128ELi128ELNSA_4UMMA5MajorE0ELSP_1ELNSO_7ScaleInE0ELSQ_0EEEEEENSA_6LayoutISE_NSB_IJNSC_ILi0EEESU_SU_EEEEENSB_IJNSA_10UnderscoreESX_SX_EEEEENS7_6detail27Sm100ImplicitGemmTileTraitsINSA_20SM90_TMA_LOAD_IM2COLENSA_14ComposedLayoutINSA_7SwizzleILi3ELi4ELi3EEENSA_18smem_ptr_flag_bitsILi16EEENST_INSB_IJNSC_ILi8EEESH_EEENSB_IJSH_SD_EEEEEEEvEENS11_INSA_13SM90_TMA_LOADENS13_IS15_S17_NST_INSB_IJSH_S18_EEENSB_IJSD_SH_EEEEEEEvEEEENS_8epilogue10collective18CollectiveEpilogueINS1L_23Sm100TmaWarpSpecializedILi4ELi2ELi32ELb1ELb0EEEJSJ_NSB_IJNST_ISG_SD_EENST_INSC_ILi32EEESD_EEEEESK_NSB_IJNSB_IJllllEEESD_SU_EEESK_S1V_NS1L_6fusion15FusionCallbacksIS1P_NS1W_17LinearCombinationISK_fSK_fLNS_15FloatRoundStyleE2EEESJ_S1T_JEEENSA_5SM1004TMEM4LOAD26SM100_TMEM_LOAD_32dp32b32xES12_NS13_INS14_ILi2ELi4ELi3EEES17_NST_INSB_IJS18_S1R_EEENSB_IJS1R_SD_EEEEEEENSA_39AutoVectorizingCopyWithAssumedAlignmentILi128EEENSA_21SM90_TMA_STORE_IM2COLES2A_S2C_S2C_EEEvvEEEEvNT_6ParamsE:
	.zero		3200


//--------------------- SYMBOLS --------------------------

	.type		.nv.reservedSmem.offset0,@object
	.size		.nv.reservedSmem.offset0,0x4
	.type		.nv.reservedSmem.cap,@object
	.size		.nv.reservedSmem.cap,0x4
	.type		__assertfail,@function
